// auto-generated by cutlass_sweep.gemm — config: {"arch": "sm_90", "cluster_m": 1, "cluster_n": 1, "dtype": "int8", "dtype_b": "int8", "layout": "nt", "stages": 0, "tile_k": 64, "tile_m": 64, "tile_n": 192}
#include "cutlass/cutlass.h"
#include "cutlass/gemm/collective/collective_builder.hpp"
#include "cutlass/gemm/device/gemm_universal_adapter.h"
#include "cutlass/gemm/kernel/gemm_universal.hpp"
#include "cutlass/epilogue/collective/collective_builder.hpp"

using ElemA = int8_t;
using ElemB = int8_t;
using ElemCD = int8_t;
using Acc  = int32_t;
using TileShape    = cute::Shape<cute::_64, cute::_192, cute::_64>;
using ClusterShape = cute::Shape<cute::_1, cute::_1, cute::_1>;

using CollectiveEpilogue = typename cutlass::epilogue::collective::CollectiveBuilder<
    cutlass::arch::Sm90, cutlass::arch::OpClassTensorOp,
    TileShape, ClusterShape,
    cutlass::epilogue::collective::EpilogueTileAuto,
    Acc, Acc,
    ElemCD, cutlass::layout::RowMajor, 128 / cutlass::sizeof_bits<ElemCD>::value,
    ElemCD, cutlass::layout::RowMajor, 128 / cutlass::sizeof_bits<ElemCD>::value,
    cutlass::epilogue::collective::EpilogueScheduleAuto
  >::CollectiveOp;

using CollectiveMainloop = typename cutlass::gemm::collective::CollectiveBuilder<
    cutlass::arch::Sm90, cutlass::arch::OpClassTensorOp,
    ElemA, cutlass::layout::RowMajor, 128 / cutlass::sizeof_bits<ElemA>::value,
    ElemB, cutlass::layout::ColumnMajor, 128 / cutlass::sizeof_bits<ElemB>::value,
    Acc,
    TileShape, ClusterShape,
    cutlass::gemm::collective::StageCountAutoCarveout<static_cast<int>(sizeof(typename CollectiveEpilogue::SharedStorage))>,
    cutlass::gemm::collective::KernelScheduleAuto
  >::CollectiveOp;

using GemmKernel = cutlass::gemm::kernel::GemmUniversal<
    cute::Shape<int,int,int,int>,
    CollectiveMainloop,
    CollectiveEpilogue
>;
using Gemm = cutlass::gemm::device::GemmUniversalAdapter<GemmKernel>;

// Force the device kernel symbol into the cubin without needing a host main.
auto* _anchor = &cutlass::device_kernel<GemmKernel>;


// ===== COMPILED SASS (sm_90a) =====

	.target	sm_90a

	.elftype	@"ET_EXEC"


//--------------------- .note.nv.tkinfo           --------------------------
	.section	.note.nv.tkinfo,"",@"SHT_NOTE"
	.sectionflags	@"SHF_NOTE_NV_TKINFO"
	.tkinfo
        /*0018*/ 	.word	0x00000002
        /*0030*/ 	.string	""
        /*0030*/ 	.string	"ptxas"
        /*0030*/ 	.string	"Cuda compilation tools, release 13.0, V13.0.88"
        /*0030*/ 	.string	"Build cuda_13.0.r13.0/compiler.36424714_0"
        /*0030*/ 	.string	"-arch sm_90a -m 64 "



//--------------------- .note.nv.cuinfo           --------------------------
	.section	.note.nv.cuinfo,"",@"SHT_NOTE"
	.sectionflags	@"SHF_NOTE_NV_CUINFO"
        /*0018*/ 	.short	0x0002
        /*001a*/ 	.short	0x005a
        /*001c*/ 	.short	0x0082
	.zero		2


//--------------------- .nv.info                  --------------------------
	.section	.nv.info,"",@"SHT_CUDA_INFO"
	.align	4


	//----- nvinfo : EIATTR_REGCOUNT
	.align		4
        /*0000*/ 	.byte	0x04, 0x2f
        /*0002*/ 	.short	(.L_15 - .L_14)
	.align		4
.L_14:
        /*0004*/ 	.word	index@(_ZN7cutlass13device_kernelINS_4gemm6kernel13GemmUniversalIN4cute5tupleIJiiiiEEENS1_10collective13CollectiveMmaINS1_34MainloopSm90TmaGmmaWarpSpecializedILi14ENS5_IJNS4_1CILi1EEESB_SB_EEENS1_32KernelTmaWarpSpecializedPingpongEEENS5_IJNSA_ILi64EEENSA_ILi192EEESF_EEEaNS5_IJlSB_lEEEaSI_NS4_8TiledMMAINS4_8MMA_AtomIJNS4_4SM904GMMA27MMA_64x192x32_S32S8S8_SS_TNEEEENS4_6LayoutISC_NS5_IJNSA_ILi0EEESQ_SQ_EEEEENS5_IJNS4_10UnderscoreEST_ST_EEEEENS4_13SM90_TMA_LOADENS4_14ComposedLayoutINS4_7SwizzleILi2ELi4ELi3EEENS4_18smem_ptr_flag_bitsILi8EEENSP_INS5_IJNSA_ILi8EEESF_EEENS5_IJSF_SB_EEEEEEEvNS4_8identityESW_S16_vS17_EENS_8epilogue10collective6detail29Sm90TmaWarpSpecializedAdapterINS1A_15DefaultEpilogueIaSI_SI_NS19_6thread17LinearCombinationIaLi1EiiLNS1E_9ScaleType4KindE0ELNS_15FloatRoundStyleE2EaEENS1_15EpilogueDefaultEEEEEvvEEEEvNT_6ParamsE)
        /*0008*/ 	.word	0x000000a8


	//----- nvinfo : EIATTR_FRAME_SIZE
	.align		4
.L_15:
        /*000c*/ 	.byte	0x04, 0x11
        /*000e*/ 	.short	(.L_17 - .L_16)
	.align		4
.L_16:
        /*0010*/ 	.word	index@(_ZN7cutlass13device_kernelINS_4gemm6kernel13GemmUniversalIN4cute5tupleIJiiiiEEENS1_10collective13CollectiveMmaINS1_34MainloopSm90TmaGmmaWarpSpecializedILi14ENS5_IJNS4_1CILi1EEESB_SB_EEENS1_32KernelTmaWarpSpecializedPingpongEEENS5_IJNSA_ILi64EEENSA_ILi192EEESF_EEEaNS5_IJlSB_lEEEaSI_NS4_8TiledMMAINS4_8MMA_AtomIJNS4_4SM904GMMA27MMA_64x192x32_S32S8S8_SS_TNEEEENS4_6LayoutISC_NS5_IJNSA_ILi0EEESQ_SQ_EEEEENS5_IJNS4_10UnderscoreEST_ST_EEEEENS4_13SM90_TMA_LOADENS4_14ComposedLayoutINS4_7SwizzleILi2ELi4ELi3EEENS4_18smem_ptr_flag_bitsILi8EEENSP_INS5_IJNSA_ILi8EEESF_EEENS5_IJSF_SB_EEEEEEEvNS4_8identityESW_S16_vS17_EENS_8epilogue10collective6detail29Sm90TmaWarpSpecializedAdapterINS1A_15DefaultEpilogueIaSI_SI_NS19_6thread17LinearCombinationIaLi1EiiLNS1E_9ScaleType4KindE0ELNS_15FloatRoundStyleE2EaEENS1_15EpilogueDefaultEEEEEvvEEEEvNT_6ParamsE)
        /*0014*/ 	.word	0x00000008


	//----- nvinfo : EIATTR_MIN_STACK_SIZE
	.align		4
.L_17:
        /*0018*/ 	.byte	0x04, 0x12
        /*001a*/ 	.short	(.L_19 - .L_18)
	.align		4
.L_18:
        /*001c*/ 	.word	index@(_ZN7cutlass13device_kernelINS_4gemm6kernel13GemmUniversalIN4cute5tupleIJiiiiEEENS1_10collective13CollectiveMmaINS1_34MainloopSm90TmaGmmaWarpSpecializedILi14ENS5_IJNS4_1CILi1EEESB_SB_EEENS1_32KernelTmaWarpSpecializedPingpongEEENS5_IJNSA_ILi64EEENSA_ILi192EEESF_EEEaNS5_IJlSB_lEEEaSI_NS4_8TiledMMAINS4_8MMA_AtomIJNS4_4SM904GMMA27MMA_64x192x32_S32S8S8_SS_TNEEEENS4_6LayoutISC_NS5_IJNSA_ILi0EEESQ_SQ_EEEEENS5_IJNS4_10UnderscoreEST_ST_EEEEENS4_13SM90_TMA_LOADENS4_14ComposedLayoutINS4_7SwizzleILi2ELi4ELi3EEENS4_18smem_ptr_flag_bitsILi8EEENSP_INS5_IJNSA_ILi8EEESF_EEENS5_IJSF_SB_EEEEEEEvNS4_8identityESW_S16_vS17_EENS_8epilogue10collective6detail29Sm90TmaWarpSpecializedAdapterINS1A_15DefaultEpilogueIaSI_SI_NS19_6thread17LinearCombinationIaLi1EiiLNS1E_9ScaleType4KindE0ELNS_15FloatRoundStyleE2EaEENS1_15EpilogueDefaultEEEEEvvEEEEvNT_6ParamsE)
        /*0020*/ 	.word	0x00000008
.L_19:


//--------------------- .nv.compat                --------------------------
	.section	.nv.compat,"",@"SHT_CUDA_COMPAT_INFO"
	.align	4
        /*0000*/ 	.byte	0x02, 0x09, 0x01, 0x00, 0x02, 0x02, 0x04, 0x00, 0x02, 0x05, 0x05, 0x00, 0x03, 0x07, 0x01, 0x01
        /*0010*/ 	.byte	0x02, 0x03, 0x01, 0x00, 0x02, 0x06, 0x01, 0x00, 0x04, 0x0b, 0x08, 0x00, 0x00, 0x00, 0x00, 0x00
        /*0020*/ 	.byte	0x00, 0x00, 0x00, 0x00


//--------------------- .nv.info._ZN7cutlass13device_kernelINS_4gemm6kernel13GemmUniversalIN4cute5tupleIJiiiiEEENS1_10collective13CollectiveMmaINS1_34MainloopSm90TmaGmmaWarpSpecializedILi14ENS5_IJNS4_1CILi1EEESB_SB_EEENS1_32KernelTmaWarpSpecializedPingpongEEENS5_IJNSA_ILi64EEENSA_ILi192EEESF_EEEaNS5_IJlSB_lEEEaSI_NS4_8TiledMMAINS4_8MMA_AtomIJNS4_4SM904GMMA27MMA_64x192x32_S32S8S8_SS_TNEEEENS4_6LayoutISC_NS5_IJNSA_ILi0EEESQ_SQ_EEEEENS5_IJNS4_10UnderscoreEST_ST_EEEEENS4_13SM90_TMA_LOADENS4_14ComposedLayoutINS4_7SwizzleILi2ELi4ELi3EEENS4_18smem_ptr_flag_bitsILi8EEENSP_INS5_IJNSA_ILi8EEESF_EEENS5_IJSF_SB_EEEEEEEvNS4_8identityESW_S16_vS17_EENS_8epilogue10collective6detail29Sm90TmaWarpSpecializedAdapterINS1A_15DefaultEpilogueIaSI_SI_NS19_6thread17LinearCombinationIaLi1EiiLNS1E_9ScaleType4KindE0ELNS_15FloatRoundStyleE2EaEENS1_15EpilogueDefaultEEEEEvvEEEEvNT_6ParamsE --------------------------
	.section	.nv.info._ZN7cutlass13device_kernelINS_4gemm6kernel13GemmUniversalIN4cute5tupleIJiiiiEEENS1_10collective13CollectiveMmaINS1_34MainloopSm90TmaGmmaWarpSpecializedILi14ENS5_IJNS4_1CILi1EEESB_SB_EEENS1_32KernelTmaWarpSpecializedPingpongEEENS5_IJNSA_ILi64EEENSA_ILi192EEESF_EEEaNS5_IJlSB_lEEEaSI_NS4_8TiledMMAINS4_8MMA_AtomIJNS4_4SM904GMMA27MMA_64x192x32_S32S8S8_SS_TNEEEENS4_6LayoutISC_NS5_IJNSA_ILi0EEESQ_SQ_EEEEENS5_IJNS4_10UnderscoreEST_ST_EEEEENS4_13SM90_TMA_LOADENS4_14ComposedLayoutINS4_7SwizzleILi2ELi4ELi3EEENS4_18smem_ptr_flag_bitsILi8EEENSP_INS5_IJNSA_ILi8EEESF_EEENS5_IJSF_SB_EEEEEEEvNS4_8identityESW_S16_vS17_EENS_8epilogue10collective6detail29Sm90TmaWarpSpecializedAdapterINS1A_15DefaultEpilogueIaSI_SI_NS19_6thread17LinearCombinationIaLi1EiiLNS1E_9ScaleType4KindE0ELNS_15FloatRoundStyleE2EaEENS1_15EpilogueDefaultEEEEEvvEEEEvNT_6ParamsE,"",@"SHT_CUDA_INFO"
	.sectionflags	@""
	.align	4


	//----- nvinfo : EIATTR_CUDA_API_VERSION
	.align		4
        /*0000*/ 	.byte	0x04, 0x37
        /*0002*/ 	.short	(.L_21 - .L_20)
.L_20:
        /*0004*/ 	.word	0x00000082


	//----- nvinfo : EIATTR_KPARAM_INFO
	.align		4
.L_21:
        /*0008*/ 	.byte	0x04, 0x17
        /*000a*/ 	.short	(.L_23 - .L_22)
.L_22:
        /*000c*/ 	.word	0x00000000
        /*0010*/ 	.short	0x0000
        /*0012*/ 	.short	0x0070
        /*0014*/ 	.byte	0x00, 0xf0, 0x01, 0x10


	//----- nvinfo : EIATTR_SPARSE_MMA_MASK
	.align		4
.L_23:
        /*0018*/ 	.byte	0x03, 0x50
        /*001a*/ 	.short	0x0000


	//----- nvinfo : EIATTR_MAXREG_COUNT
	.align		4
        /*001c*/ 	.byte	0x03, 0x1b
        /*001e*/ 	.short	0x00a8


	//----- nvinfo : EIATTR_NUM_BARRIERS
	.align		4
        /*0020*/ 	.byte	0x02, 0x4c
        /*0022*/ 	.byte	0x01
	.zero		1


	//----- nvinfo : EIATTR_EXTERNS
	.align		4
        /*0024*/ 	.byte	0x04, 0x0f
        /*0026*/ 	.short	(.L_25 - .L_24)


	//   ....[0]....
	.align		4
.L_24:
        /*0028*/ 	.word	index@(__assertfail)


	//----- nvinfo : EIATTR_ANNOTATIONS
	.align		4
.L_25:
        /*002c*/ 	.byte	0x04, 0x55
        /*002e*/ 	.short	(.L_27 - .L_26)


	//   ....[0]....
.L_26:
        /*0030*/ 	.word	0x00000001
        /*0034*/ 	.byte	0x40, 0x0c, 0x00, 0x00, 0x01, 0x00, 0x00, 0x00, 0x70, 0x13, 0x00, 0x00, 0x01, 0x00, 0x00, 0x00
        /*0044*/ 	.byte	0x10, 0x6b, 0x00, 0x00, 0x01, 0x00, 0x00, 0x00, 0xb0, 0x76, 0x00, 0x00


	//----- nvinfo : EIATTR_MERCURY_ISA_VERSION
	.align		4
.L_27:
        /*0050*/ 	.byte	0x03, 0x5f
        /*0052*/ 	.short	0x0101


	//----- nvinfo : EIATTR_INT_WARP_WIDE_INSTR_OFFSETS
	.align		4
        /*0054*/ 	.byte	0x04, 0x31
        /*0056*/ 	.short	(.L_29 - .L_28)


	//   ....[0]....
.L_28:
        /*0058*/ 	.word	0x000005a0


	//   ....[1]....
        /*005c*/ 	.word	0x000005c0


	//   ....[2]....
        /*0060*/ 	.word	0x00000640


	//   ....[3]....
        /*0064*/ 	.word	0x00000650


	//   ....[4]....
        /*0068*/ 	.word	0x00000660


	//   ....[5]....
        /*006c*/ 	.word	0x00000680


	//   ....[6]....
        /*0070*/ 	.word	0x000006d0


	//   ....[7]....
        /*0074*/ 	.word	0x000006f0


	//----- nvinfo : EIATTR_COOP_GROUP_MASK_REGIDS
	.align		4
.L_29:
        /*0078*/ 	.byte	0x04, 0x29
        /*007a*/ 	.short	(.L_31 - .L_30)


	//   ....[0]....
.L_30:
        /*007c*/ 	.word	0xffffffff


	//   ....[1]....
        /*0080*/ 	.word	0xffffffff


	//   ....[2]....
        /*0084*/ 	.word	0xffffffff


	//   ....[3]....
        /*0088*/ 	.word	0xffffffff


	//   ....[4]....
        /*008c*/ 	.word	0xffffffff


	//   ....[5]....
        /*0090*/ 	.word	0xffffffff


	//----- nvinfo : EIATTR_COOP_GROUP_INSTR_OFFSETS
	.align		4
.L_31:
        /*0094*/ 	.byte	0x04, 0x28
        /*0096*/ 	.short	(.L_33 - .L_32)


	//   ....[0]....
.L_32:
        /*0098*/ 	.word	0x00000070


	//   ....[1]....
        /*009c*/ 	.word	0x00000080


	//   ....[2]....
        /*00a0*/ 	.word	0x00000140


	//   ....[3]....
        /*00a4*/ 	.word	0x00000440


	//   ....[4]....
        /*00a8*/ 	.word	0x00000480


	//   ....[5]....
        /*00ac*/ 	.word	0x000004c0


	//----- nvinfo : EIATTR_REG_RECONFIG
	.align		4
.L_33:
        /*00b0*/ 	.byte	0x01, 0x54
	.zero		2


	//----- nvinfo : EIATTR_SYSCALL_OFFSETS
	.align		4
        /*00b4*/ 	.byte	0x04, 0x46
        /*00b6*/ 	.short	(.L_35 - .L_34)


	//   ....[0]....
.L_34:
        /*00b8*/ 	.word	0x00001790


	//----- nvinfo : EIATTR_MBARRIER_INSTR_OFFSETS
	.align		4
.L_35:
        /*00bc*/ 	.byte	0x04, 0x39
        /*00be*/ 	.short	(.L_37 - .L_36)


	//   ....[0]....
.L_36:
        /*00c0*/ 	.word	0x00000260
        /*00c4*/ 	.word	0x000000ff
        /*00c8*/ 	.word	0x00000000
        /*00cc*/ 	.short	0x0100
        /*00ce*/ 	.byte	0x08
	.zero		1


	//   ....[1]....
        /*00d0*/ 	.word	0x00000270
        /*00d4*/ 	.word	0x000000ff
        /*00d8*/ 	.word	0x00000070
        /*00dc*/ 	.short	0x0100
        /*00de*/ 	.byte	0x08
	.zero		1


	//   ....[2]....
        /*00e0*/ 	.word	0x00000280
        /*00e4*/ 	.word	0x000000ff
        /*00e8*/ 	.word	0x00000008
        /*00ec*/ 	.short	0x0100
        /*00ee*/ 	.byte	0x08
	.zero		1


	//   ....[3]....
        /*00f0*/ 	.word	0x00000290
        /*00f4*/ 	.word	0x000000ff
        /*00f8*/ 	.word	0x00000078
        /*00fc*/ 	.short	0x0100
        /*00fe*/ 	.byte	0x08
	.zero		1


	//   ....[4]....
        /*0100*/ 	.word	0x000002a0
        /*0104*/ 	.word	0x000000ff
        /*0108*/ 	.word	0x00000010
        /*010c*/ 	.short	0x0100
        /*010e*/ 	.byte	0x08
	.zero		1


	//   ....[5]....
        /*0110*/ 	.word	0x000002b0
        /*0114*/ 	.word	0x000000ff
        /*0118*/ 	.word	0x00000080
        /*011c*/ 	.short	0x0100
        /*011e*/ 	.byte	0x08
	.zero		1


	//   ....[6]....
        /*0120*/ 	.word	0x000002c0
        /*0124*/ 	.word	0x000000ff
        /*0128*/ 	.word	0x00000018
        /*012c*/ 	.short	0x0100
        /*012e*/ 	.byte	0x08
	.zero		1


	//   ....[7]....
        /*0130*/ 	.word	0x000002d0
        /*0134*/ 	.word	0x000000ff
        /*0138*/ 	.word	0x00000088
        /*013c*/ 	.short	0x0100
        /*013e*/ 	.byte	0x08
	.zero		1


	//   ....[8]....
        /*0140*/ 	.word	0x000002e0
        /*0144*/ 	.word	0x000000ff
        /*0148*/ 	.word	0x00000020
        /*014c*/ 	.short	0x0100
        /*014e*/ 	.byte	0x08
	.zero		1


	//   ....[9]....
        /*0150*/ 	.word	0x000002f0
        /*0154*/ 	.word	0x000000ff
        /*0158*/ 	.word	0x00000090
        /*015c*/ 	.short	0x0100
        /*015e*/ 	.byte	0x08
	.zero		1


	//   ....[10]....
        /*0160*/ 	.word	0x00000300
        /*0164*/ 	.word	0x000000ff
        /*0168*/ 	.word	0x00000028
        /*016c*/ 	.short	0x0100
        /*016e*/ 	.byte	0x08
	.zero		1


	//   ....[11]....
        /*0170*/ 	.word	0x00000310
        /*0174*/ 	.word	0x000000ff
        /*0178*/ 	.word	0x00000098
        /*017c*/ 	.short	0x0100
        /*017e*/ 	.byte	0x08
	.zero		1


	//   ....[12]....
        /*0180*/ 	.word	0x00000320
        /*0184*/ 	.word	0x000000ff
        /*0188*/ 	.word	0x00000030
        /*018c*/ 	.short	0x0100
        /*018e*/ 	.byte	0x08
	.zero		1


	//   ....[13]....
        /*0190*/ 	.word	0x00000330
        /*0194*/ 	.word	0x000000ff
        /*0198*/ 	.word	0x000000a0
        /*019c*/ 	.short	0x0100
        /*019e*/ 	.byte	0x08
	.zero		1


	//   ....[14]....
        /*01a0*/ 	.word	0x00000340
        /*01a4*/ 	.word	0x000000ff
        /*01a8*/ 	.word	0x00000038
        /*01ac*/ 	.short	0x0100
        /*01ae*/ 	.byte	0x08
	.zero		1


	//   ....[15]....
        /*01b0*/ 	.word	0x00000350
        /*01b4*/ 	.word	0x000000ff
        /*01b8*/ 	.word	0x000000a8
        /*01bc*/ 	.short	0x0100
        /*01be*/ 	.byte	0x08
	.zero		1


	//   ....[16]....
        /*01c0*/ 	.word	0x00000360
        /*01c4*/ 	.word	0x000000ff
        /*01c8*/ 	.word	0x00000040
        /*01cc*/ 	.short	0x0100
        /*01ce*/ 	.byte	0x08
	.zero		1


	//   ....[17]....
        /*01d0*/ 	.word	0x00000370
        /*01d4*/ 	.word	0x000000ff
        /*01d8*/ 	.word	0x000000b0
        /*01dc*/ 	.short	0x0100
        /*01de*/ 	.byte	0x08
	.zero		1


	//   ....[18]....
        /*01e0*/ 	.word	0x00000380
        /*01e4*/ 	.word	0x000000ff
        /*01e8*/ 	.word	0x00000048
        /*01ec*/ 	.short	0x0100
        /*01ee*/ 	.byte	0x08
	.zero		1


	//   ....[19]....
        /*01f0*/ 	.word	0x00000390
        /*01f4*/ 	.word	0x000000ff
        /*01f8*/ 	.word	0x000000b8
        /*01fc*/ 	.short	0x0100
        /*01fe*/ 	.byte	0x08
	.zero		1


	//   ....[20]....
        /*0200*/ 	.word	0x000003a0
        /*0204*/ 	.word	0x000000ff
        /*0208*/ 	.word	0x00000050
        /*020c*/ 	.short	0x0100
        /*020e*/ 	.byte	0x08
	.zero		1


	//   ....[21]....
        /*0210*/ 	.word	0x000003b0
        /*0214*/ 	.word	0x000000ff
        /*0218*/ 	.word	0x000000c0
        /*021c*/ 	.short	0x0100
        /*021e*/ 	.byte	0x08
	.zero		1


	//   ....[22]....
        /*0220*/ 	.word	0x000003c0
        /*0224*/ 	.word	0x000000ff
        /*0228*/ 	.word	0x00000058
        /*022c*/ 	.short	0x0100
        /*022e*/ 	.byte	0x08
	.zero		1


	//   ....[23]....
        /*0230*/ 	.word	0x000003d0
        /*0234*/ 	.word	0x000000ff
        /*0238*/ 	.word	0x000000c8
        /*023c*/ 	.short	0x0100
        /*023e*/ 	.byte	0x08
	.zero		1


	//   ....[24]....
        /*0240*/ 	.word	0x000003e0
        /*0244*/ 	.word	0x000000ff
        /*0248*/ 	.word	0x00000060
        /*024c*/ 	.short	0x0100
        /*024e*/ 	.byte	0x08
	.zero		1


	//   ....[25]....
        /*0250*/ 	.word	0x000003f0
        /*0254*/ 	.word	0x000000ff
        /*0258*/ 	.word	0x000000d0
        /*025c*/ 	.short	0x0100
        /*025e*/ 	.byte	0x08
	.zero		1


	//   ....[26]....
        /*0260*/ 	.word	0x00000400
        /*0264*/ 	.word	0x000000ff
        /*0268*/ 	.word	0x00000068
        /*026c*/ 	.short	0x0100
        /*026e*/ 	.byte	0x08
	.zero		1


	//   ....[27]....
        /*0270*/ 	.word	0x00000410
        /*0274*/ 	.word	0x000000ff
        /*0278*/ 	.word	0x000000d8
        /*027c*/ 	.short	0x0100
        /*027e*/ 	.byte	0x08
	.zero		1


	//   ....[28]....
        /*0280*/ 	.word	0x00000730
        /*0284*/ 	.word	0x000000ff
        /*0288*/ 	.word	0x00000110
        /*028c*/ 	.short	0x0100
        /*028e*/ 	.byte	0x08
	.zero		1


	//   ....[29]....
        /*0290*/ 	.word	0x000007a0
        /*0294*/ 	.word	0x000000ff
        /*0298*/ 	.word	0x00000118
        /*029c*/ 	.short	0x0100
        /*029e*/ 	.byte	0x08
	.zero		1


	//   ....[30]....
        /*02a0*/ 	.word	0x000007c0
        /*02a4*/ 	.word	0x000000ff
        /*02a8*/ 	.word	0x000000f0
        /*02ac*/ 	.short	0x0100
        /*02ae*/ 	.byte	0x09
	.zero		1


	//   ....[31]....
        /*02b0*/ 	.word	0x000007d0
        /*02b4*/ 	.word	0x000000ff
        /*02b8*/ 	.word	0x000000f8
        /*02bc*/ 	.short	0x0100
        /*02be*/ 	.byte	0x09
	.zero		1


	//   ....[32]....
        /*02c0*/ 	.word	0x000007e0
        /*02c4*/ 	.word	0x000000ff
        /*02c8*/ 	.word	0x00000100
        /*02cc*/ 	.short	0x0100
        /*02ce*/ 	.byte	0x09
	.zero		1


	//   ....[33]....
        /*02d0*/ 	.word	0x000007f0
        /*02d4*/ 	.word	0x000000ff
        /*02d8*/ 	.word	0x00000108
        /*02dc*/ 	.short	0x0100
        /*02de*/ 	.byte	0x09
	.zero		1


	//   ....[34]....
        /*02e0*/ 	.word	0x00001650
        /*02e4*/ 	.word	0x000000ff
        /*02e8*/ 	.word	0xfffffff8
        /*02ec*/ 	.short	0x010a
        /*02ee*/ 	.byte	0x2b
	.zero		1


	//   ....[35]....
        /*02f0*/ 	.word	0x00001820
        /*02f4*/ 	.word	0x00000003
        /*02f8*/ 	.word	0x00000000
        /*02fc*/ 	.short	0x010a
        /*02fe*/ 	.byte	0x3f
	.zero		1


	//   ....[36]....
        /*0300*/ 	.word	0x00001880
        /*0304*/ 	.word	0x00000003
        /*0308*/ 	.word	0x00000000
        /*030c*/ 	.short	0x010a
        /*030e*/ 	.byte	0x3f
	.zero		1


	//   ....[37]....
        /*0310*/ 	.word	0x00001ae0
        /*0314*/ 	.word	0x000000ff
        /*0318*/ 	.word	0x00000000
        /*031c*/ 	.short	0x010a
        /*031e*/ 	.byte	0x04
	.zero		1


	//   ....[38]....
        /*0320*/ 	.word	0x00001b20
        /*0324*/ 	.word	0x000000ff
        /*0328*/ 	.word	0x00000000
        /*032c*/ 	.short	0x010a
        /*032e*/ 	.byte	0x04
	.zero		1


	//   ....[39]....
        /*0330*/ 	.word	0x00001c80
        /*0334*/ 	.word	0x000000ff
        /*0338*/ 	.word	0x00000000
        /*033c*/ 	.short	0x0101
        /*033e*/ 	.byte	0x04
	.zero		1


	//   ....[40]....
        /*0340*/ 	.word	0x00001d80
        /*0344*/ 	.word	0x00000003
        /*0348*/ 	.word	0x00000000
        /*034c*/ 	.short	0x0101
        /*034e*/ 	.byte	0x2e
	.zero		1


	//   ....[41]....
        /*0350*/ 	.word	0x00001e60
        /*0354*/ 	.word	0x000000ff
        /*0358*/ 	.word	0x00000000
        /*035c*/ 	.short	0x0101
        /*035e*/ 	.byte	0x06
	.zero		1


	//   ....[42]....
        /*0360*/ 	.word	0x00001ed0
        /*0364*/ 	.word	0x000000ff
        /*0368*/ 	.word	0x00000008
        /*036c*/ 	.short	0x010a
        /*036e*/ 	.byte	0x2b
	.zero		1


	//   ....[43]....
        /*0370*/ 	.word	0x00006b50
        /*0374*/ 	.word	0x00000000
        /*0378*/ 	.word	0x00000000
        /*037c*/ 	.short	0x0101
        /*037e*/ 	.byte	0x2e
	.zero		1


	//   ....[44]....
        /*0380*/ 	.word	0x00007420
        /*0384*/ 	.word	0x0000000b
        /*0388*/ 	.word	0x00000070
        /*038c*/ 	.short	0x010a
        /*038e*/ 	.byte	0x3f
	.zero		1


	//   ....[45]....
        /*0390*/ 	.word	0x000077f0
        /*0394*/ 	.word	0x00000006
        /*0398*/ 	.word	0x00000118
        /*039c*/ 	.short	0x0101
        /*039e*/ 	.byte	0x3f
	.zero		1


	//   ....[46]....
        /*03a0*/ 	.word	0x00007f10
        /*03a4*/ 	.word	0x00000007
        /*03a8*/ 	.word	0x00000000
        /*03ac*/ 	.short	0x010a
        /*03ae*/ 	.byte	0x3f
	.zero		1


	//   ....[47]....
        /*03b0*/ 	.word	0x00007f90
        /*03b4*/ 	.word	0x00000006
        /*03b8*/ 	.word	0x00000000
        /*03bc*/ 	.short	0x010a
        /*03be*/ 	.byte	0x3f
	.zero		1


	//   ....[48]....
        /*03c0*/ 	.word	0x00008020
        /*03c4*/ 	.word	0x00000007
        /*03c8*/ 	.word	0x00000000
        /*03cc*/ 	.short	0x010a
        /*03ce*/ 	.byte	0x3f
	.zero		1


	//   ....[49]....
        /*03d0*/ 	.word	0x000080b0
        /*03d4*/ 	.word	0x00000006
        /*03d8*/ 	.word	0x00000000
        /*03dc*/ 	.short	0x010a
        /*03de*/ 	.byte	0x3f
	.zero		1


	//   ....[50]....
        /*03e0*/ 	.word	0x00008140
        /*03e4*/ 	.word	0x00000007
        /*03e8*/ 	.word	0x00000000
        /*03ec*/ 	.short	0x010a
        /*03ee*/ 	.byte	0x3f
	.zero		1


	//   ....[51]....
        /*03f0*/ 	.word	0x000081d0
        /*03f4*/ 	.word	0x00000006
        /*03f8*/ 	.word	0x00000000
        /*03fc*/ 	.short	0x010a
        /*03fe*/ 	.byte	0x3f
	.zero		1


	//   ....[52]....
        /*0400*/ 	.word	0x00008260
        /*0404*/ 	.word	0x00000007
        /*0408*/ 	.word	0x00000000
        /*040c*/ 	.short	0x010a
        /*040e*/ 	.byte	0x3f
	.zero		1


	//   ....[53]....
        /*0410*/ 	.word	0x000082f0
        /*0414*/ 	.word	0x00000006
        /*0418*/ 	.word	0x00000000
        /*041c*/ 	.short	0x010a
        /*041e*/ 	.byte	0x3f
	.zero		1


	//   ....[54]....
        /*0420*/ 	.word	0x00008380
        /*0424*/ 	.word	0x00000007
        /*0428*/ 	.word	0x00000000
        /*042c*/ 	.short	0x010a
        /*042e*/ 	.byte	0x3f
	.zero		1


	//   ....[55]....
        /*0430*/ 	.word	0x00008410
        /*0434*/ 	.word	0x00000006
        /*0438*/ 	.word	0x00000000
        /*043c*/ 	.short	0x010a
        /*043e*/ 	.byte	0x3f
	.zero		1


	//   ....[56]....
        /*0440*/ 	.word	0x000084a0
        /*0444*/ 	.word	0x00000007
        /*0448*/ 	.word	0x00000000
        /*044c*/ 	.short	0x010a
        /*044e*/ 	.byte	0x3f
	.zero		1


	//   ....[57]....
        /*0450*/ 	.word	0x00008530
        /*0454*/ 	.word	0x00000006
        /*0458*/ 	.word	0x00000000
        /*045c*/ 	.short	0x010a
        /*045e*/ 	.byte	0x3f
	.zero		1


	//   ....[58]....
        /*0460*/ 	.word	0x000085c0
        /*0464*/ 	.word	0x00000007
        /*0468*/ 	.word	0x00000000
        /*046c*/ 	.short	0x010a
        /*046e*/ 	.byte	0x3f
	.zero		1


	//   ....[59]....
        /*0470*/ 	.word	0x00008650
        /*0474*/ 	.word	0x00000005
        /*0478*/ 	.word	0x00000000
        /*047c*/ 	.short	0x010a
        /*047e*/ 	.byte	0x3f
	.zero		1


	//   ....[60]....
        /*0480*/ 	.word	0x000086c0
        /*0484*/ 	.word	0x00000003
        /*0488*/ 	.word	0xfffffff8
        /*048c*/ 	.short	0x010a
        /*048e*/ 	.byte	0x3f
	.zero		1


	//   ....[61]....
        /*0490*/ 	.word	0x00008710
        /*0494*/ 	.word	0x00000003
        /*0498*/ 	.word	0x00000000
        /*049c*/ 	.short	0x010a
        /*049e*/ 	.byte	0x3f
	.zero		1


	//   ....[62]....
        /*04a0*/ 	.word	0x00008770
        /*04a4*/ 	.word	0x00000004
        /*04a8*/ 	.word	0x00000000
        /*04ac*/ 	.short	0x010a
        /*04ae*/ 	.byte	0x3f
	.zero		1


	//   ....[63]....
        /*04b0*/ 	.word	0x000087d0
        /*04b4*/ 	.word	0x00000003
        /*04b8*/ 	.word	0x00000008
        /*04bc*/ 	.short	0x010a
        /*04be*/ 	.byte	0x3f
	.zero		1


	//   ....[64]....
        /*04c0*/ 	.word	0x000088a0
        /*04c4*/ 	.word	0x0000000b
        /*04c8*/ 	.word	0x00000070
        /*04cc*/ 	.short	0x010a
        /*04ce*/ 	.byte	0x3f
	.zero		1


	//   ....[65]....
        /*04d0*/ 	.word	0x00008970
        /*04d4*/ 	.word	0x00000007
        /*04d8*/ 	.word	0x00000000
        /*04dc*/ 	.short	0x010a
        /*04de*/ 	.byte	0x3f
	.zero		1


	//   ....[66]....
        /*04e0*/ 	.word	0x000089c0
        /*04e4*/ 	.word	0x00000006
        /*04e8*/ 	.word	0x00000000
        /*04ec*/ 	.short	0x010a
        /*04ee*/ 	.byte	0x3f
	.zero		1


	//   ....[67]....
        /*04f0*/ 	.word	0x00008a10
        /*04f4*/ 	.word	0x00000007
        /*04f8*/ 	.word	0x00000000
        /*04fc*/ 	.short	0x010a
        /*04fe*/ 	.byte	0x3f
	.zero		1


	//   ....[68]....
        /*0500*/ 	.word	0x00008a60
        /*0504*/ 	.word	0x00000006
        /*0508*/ 	.word	0x00000000
        /*050c*/ 	.short	0x010a
        /*050e*/ 	.byte	0x3f
	.zero		1


	//   ....[69]....
        /*0510*/ 	.word	0x00008ab0
        /*0514*/ 	.word	0x00000007
        /*0518*/ 	.word	0x00000000
        /*051c*/ 	.short	0x010a
        /*051e*/ 	.byte	0x3f
	.zero		1


	//   ....[70]....
        /*0520*/ 	.word	0x00008b00
        /*0524*/ 	.word	0x00000006
        /*0528*/ 	.word	0x00000000
        /*052c*/ 	.short	0x010a
        /*052e*/ 	.byte	0x3f
	.zero		1


	//   ....[71]....
        /*0530*/ 	.word	0x00008b50
        /*0534*/ 	.word	0x00000007
        /*0538*/ 	.word	0x00000000
        /*053c*/ 	.short	0x010a
        /*053e*/ 	.byte	0x3f
	.zero		1


	//   ....[72]....
        /*0540*/ 	.word	0x00008ba0
        /*0544*/ 	.word	0x00000006
        /*0548*/ 	.word	0x00000000
        /*054c*/ 	.short	0x010a
        /*054e*/ 	.byte	0x3f
	.zero		1


	//   ....[73]....
        /*0550*/ 	.word	0x00008bf0
        /*0554*/ 	.word	0x00000007
        /*0558*/ 	.word	0x00000000
        /*055c*/ 	.short	0x010a
        /*055e*/ 	.byte	0x3f
	.zero		1


	//   ....[74]....
        /*0560*/ 	.word	0x00008c40
        /*0564*/ 	.word	0x00000006
        /*0568*/ 	.word	0x00000000
        /*056c*/ 	.short	0x010a
        /*056e*/ 	.byte	0x3f
	.zero		1


	//   ....[75]....
        /*0570*/ 	.word	0x00008c90
        /*0574*/ 	.word	0x00000007
        /*0578*/ 	.word	0x00000000
        /*057c*/ 	.short	0x010a
        /*057e*/ 	.byte	0x3f
	.zero		1


	//   ....[76]....
        /*0580*/ 	.word	0x00008ce0
        /*0584*/ 	.word	0x00000006
        /*0588*/ 	.word	0x00000000
        /*058c*/ 	.short	0x010a
        /*058e*/ 	.byte	0x3f
	.zero		1


	//   ....[77]....
        /*0590*/ 	.word	0x00008d30
        /*0594*/ 	.word	0x00000007
        /*0598*/ 	.word	0x00000000
        /*059c*/ 	.short	0x010a
        /*059e*/ 	.byte	0x3f
	.zero		1


	//----- nvinfo : EIATTR_NUM_MBARRIERS
	.align		4
.L_37:
        /*05a0*/ 	.byte	0x03, 0x38
        /*05a2*/ 	.short	0x0022


	//----- nvinfo : EIATTR_EXIT_INSTR_OFFSETS
	.align		4
        /*05a4*/ 	.byte	0x04, 0x1c
        /*05a6*/ 	.short	(.L_39 - .L_38)


	//   ....[0]....
.L_38:
        /*05a8*/ 	.word	0x00001300


	//   ....[1]....
        /*05ac*/ 	.word	0x00001360


	//   ....[2]....
        /*05b0*/ 	.word	0x00007150


	//   ....[3]....
        /*05b4*/ 	.word	0x00007180


	//   ....[4]....
        /*05b8*/ 	.word	0x000086a0


	//----- nvinfo : EIATTR_MAX_THREADS
	.align		4
.L_39:
        /*05bc*/ 	.byte	0x04, 0x05
        /*05be*/ 	.short	(.L_41 - .L_40)
.L_40:
        /*05c0*/ 	.word	0x00000180
        /*05c4*/ 	.word	0x00000001
        /*05c8*/ 	.word	0x00000001


	//----- nvinfo : EIATTR_CRS_STACK_SIZE
	.align		4
.L_41:
        /*05cc*/ 	.byte	0x04, 0x1e
        /*05ce*/ 	.short	(.L_43 - .L_42)
.L_42:
        /*05d0*/ 	.word	0x00000000


	//----- nvinfo : EIATTR_CBANK_PARAM_SIZE
	.align		4
.L_43:
        /*05d4*/ 	.byte	0x03, 0x19
        /*05d6*/ 	.short	0x0470


	//----- nvinfo : EIATTR_PARAM_CBANK
	.align		4
        /*05d8*/ 	.byte	0x04, 0x0a
        /*05da*/ 	.short	(.L_45 - .L_44)
	.align		4
.L_44:
        /*05dc*/ 	.word	index@(.nv.constant0._ZN7cutlass13device_kernelINS_4gemm6kernel13GemmUniversalIN4cute5tupleIJiiiiEEENS1_10collective13CollectiveMmaINS1_34MainloopSm90TmaGmmaWarpSpecializedILi14ENS5_IJNS4_1CILi1EEESB_SB_EEENS1_32KernelTmaWarpSpecializedPingpongEEENS5_IJNSA_ILi64EEENSA_ILi192EEESF_EEEaNS5_IJlSB_lEEEaSI_NS4_8TiledMMAINS4_8MMA_AtomIJNS4_4SM904GMMA27MMA_64x192x32_S32S8S8_SS_TNEEEENS4_6LayoutISC_NS5_IJNSA_ILi0EEESQ_SQ_EEEEENS5_IJNS4_10UnderscoreEST_ST_EEEEENS4_13SM90_TMA_LOADENS4_14ComposedLayoutINS4_7SwizzleILi2ELi4ELi3EEENS4_18smem_ptr_flag_bitsILi8EEENSP_INS5_IJNSA_ILi8EEESF_EEENS5_IJSF_SB_EEEEEEEvNS4_8identityESW_S16_vS17_EENS_8epilogue10collective6detail29Sm90TmaWarpSpecializedAdapterINS1A_15DefaultEpilogueIaSI_SI_NS19_6thread17LinearCombinationIaLi1EiiLNS1E_9ScaleType4KindE0ELNS_15FloatRoundStyleE2EaEENS1_15EpilogueDefaultEEEEEvvEEEEvNT_6ParamsE)
        /*05e0*/ 	.short	0x0210
        /*05e2*/ 	.short	0x0470


	//----- nvinfo : EIATTR_SW_WAR
	.align		4
.L_45:
        /*05e4*/ 	.byte	0x04, 0x36
        /*05e6*/ 	.short	(.L_47 - .L_46)
.L_46:
        /*05e8*/ 	.word	0x00000008
.L_47:


//--------------------- .nv.callgraph             --------------------------
	.section	.nv.callgraph,"",@"SHT_CUDA_CALLGRAPH"
	.align	4
	.sectionentsize	8
	.align		4
        /*0000*/ 	.word	0x00000000
	.align		4
        /*0004*/ 	.word	0xffffffff
	.align		4
        /*0008*/ 	.word	index@(_ZN7cutlass13device_kernelINS_4gemm6kernel13GemmUniversalIN4cute5tupleIJiiiiEEENS1_10collective13CollectiveMmaINS1_34MainloopSm90TmaGmmaWarpSpecializedILi14ENS5_IJNS4_1CILi1EEESB_SB_EEENS1_32KernelTmaWarpSpecializedPingpongEEENS5_IJNSA_ILi64EEENSA_ILi192EEESF_EEEaNS5_IJlSB_lEEEaSI_NS4_8TiledMMAINS4_8MMA_AtomIJNS4_4SM904GMMA27MMA_64x192x32_S32S8S8_SS_TNEEEENS4_6LayoutISC_NS5_IJNSA_ILi0EEESQ_SQ_EEEEENS5_IJNS4_10UnderscoreEST_ST_EEEEENS4_13SM90_TMA_LOADENS4_14ComposedLayoutINS4_7SwizzleILi2ELi4ELi3EEENS4_18smem_ptr_flag_bitsILi8EEENSP_INS5_IJNSA_ILi8EEESF_EEENS5_IJSF_SB_EEEEEEEvNS4_8identityESW_S16_vS17_EENS_8epilogue10collective6detail29Sm90TmaWarpSpecializedAdapterINS1A_15DefaultEpilogueIaSI_SI_NS19_6thread17LinearCombinationIaLi1EiiLNS1E_9ScaleType4KindE0ELNS_15FloatRoundStyleE2EaEENS1_15EpilogueDefaultEEEEEvvEEEEvNT_6ParamsE)
	.align		4
        /*000c*/ 	.word	index@(__assertfail)
	.align		4
        /*0010*/ 	.word	0x00000000
	.align		4
        /*0014*/ 	.word	0xfffffffe
	.align		4
        /*0018*/ 	.word	0x00000000
	.align		4
        /*001c*/ 	.word	0xfffffffd
	.align		4
        /*0020*/ 	.word	0x00000000
	.align		4
        /*0024*/ 	.word	0xfffffffc


//--------------------- .nv.constant4             --------------------------
	.section	.nv.constant4,"a",@progbits
	.align	8
	.align		8
.nv.constant4:
        /*0000*/ 	.dword	__assertfail
	.align		8
        /*0008*/ 	.dword	__unnamed_1
	.align		8
        /*0010*/ 	.dword	_ZN40_INTERNAL_e176e96b_4_k_cu_dc8478d2_172954cuda3std3__45__cpo5beginE
	.align		8
        /*0018*/ 	.dword	_ZN40_INTERNAL_e176e96b_4_k_cu_dc8478d2_172954cuda3std3__45__cpo3endE
	.align		8
        /*0020*/ 	.dword	_ZN40_INTERNAL_e176e96b_4_k_cu_dc8478d2_172954cuda3std3__45__cpo6cbeginE
	.align		8
        /*0028*/ 	.dword	_ZN40_INTERNAL_e176e96b_4_k_cu_dc8478d2_172954cuda3std3__45__cpo4cendE
	.align		8
        /*0030*/ 	.dword	_ZN40_INTERNAL_e176e96b_4_k_cu_dc8478d2_172954cuda3std3__442_GLOBAL__N__e176e96b_4_k_cu_dc8478d2_172956ignoreE
	.align		8
        /*0038*/ 	.dword	_ZN40_INTERNAL_e176e96b_4_k_cu_dc8478d2_172954cuda3std3__419piecewise_constructE
	.align		8
        /*0040*/ 	.dword	_ZN40_INTERNAL_e176e96b_4_k_cu_dc8478d2_172954cuda3std3__48in_placeE
	.align		8
        /*0048*/ 	.dword	_ZN40_INTERNAL_e176e96b_4_k_cu_dc8478d2_172954cuda3std6ranges3__45__cpo4swapE
	.align		8
        /*0050*/ 	.dword	_ZN40_INTERNAL_e176e96b_4_k_cu_dc8478d2_172954cuda3std6ranges3__45__cpo9iter_moveE
	.align		8
        /*0058*/ 	.dword	_ZN40_INTERNAL_e176e96b_4_k_cu_dc8478d2_172954cute7productE
	.align		8
        /*0060*/ 	.dword	_ZN40_INTERNAL_e176e96b_4_k_cu_dc8478d2_172954cute1_E
	.align		8
        /*0068*/ 	.dword	$str$22
	.align		8
        /*0070*/ 	.dword	$str$23


//--------------------- .text._ZN7cutlass13device_kernelINS_4gemm6kernel13GemmUniversalIN4cute5tupleIJiiiiEEENS1_10collective13CollectiveMmaINS1_34MainloopSm90TmaGmmaWarpSpecializedILi14ENS5_IJNS4_1CILi1EEESB_SB_EEENS1_32KernelTmaWarpSpecializedPingpongEEENS5_IJNSA_ILi64EEENSA_ILi192EEESF_EEEaNS5_IJlSB_lEEEaSI_NS4_8TiledMMAINS4_8MMA_AtomIJNS4_4SM904GMMA27MMA_64x192x32_S32S8S8_SS_TNEEEENS4_6LayoutISC_NS5_IJNSA_ILi0EEESQ_SQ_EEEEENS5_IJNS4_10UnderscoreEST_ST_EEEEENS4_13SM90_TMA_LOADENS4_14ComposedLayoutINS4_7SwizzleILi2ELi4ELi3EEENS4_18smem_ptr_flag_bitsILi8EEENSP_INS5_IJNSA_ILi8EEESF_EEENS5_IJSF_SB_EEEEEEEvNS4_8identityESW_S16_vS17_EENS_8epilogue10collective6detail29Sm90TmaWarpSpecializedAdapterINS1A_15DefaultEpilogueIaSI_SI_NS19_6thread17LinearCombinationIaLi1EiiLNS1E_9ScaleType4KindE0ELNS_15FloatRoundStyleE2EaEENS1_15EpilogueDefaultEEEEEvvEEEEvNT_6ParamsE --------------------------
	.section	.text._ZN7cutlass13device_kernelINS_4gemm6kernel13GemmUniversalIN4cute5tupleIJiiiiEEENS1_10collective13CollectiveMmaINS1_34MainloopSm90TmaGmmaWarpSpecializedILi14ENS5_IJNS4_1CILi1EEESB_SB_EEENS1_32KernelTmaWarpSpecializedPingpongEEENS5_IJNSA_ILi64EEENSA_ILi192EEESF_EEEaNS5_IJlSB_lEEEaSI_NS4_8TiledMMAINS4_8MMA_AtomIJNS4_4SM904GMMA27MMA_64x192x32_S32S8S8_SS_TNEEEENS4_6LayoutISC_NS5_IJNSA_ILi0EEESQ_SQ_EEEEENS5_IJNS4_10UnderscoreEST_ST_EEEEENS4_13SM90_TMA_LOADENS4_14ComposedLayoutINS4_7SwizzleILi2ELi4ELi3EEENS4_18smem_ptr_flag_bitsILi8EEENSP_INS5_IJNSA_ILi8EEESF_EEENS5_IJSF_SB_EEEEEEEvNS4_8identityESW_S16_vS17_EENS_8epilogue10collective6detail29Sm90TmaWarpSpecializedAdapterINS1A_15DefaultEpilogueIaSI_SI_NS19_6thread17LinearCombinationIaLi1EiiLNS1E_9ScaleType4KindE0ELNS_15FloatRoundStyleE2EaEENS1_15EpilogueDefaultEEEEEvvEEEEvNT_6ParamsE,"ax",@progbits
	.align	128
.text._ZN7cutlass13device_kernelINS_4gemm6kernel13GemmUniversalIN4cute5tupleIJiiiiEEENS1_10collective13CollectiveMmaINS1_34MainloopSm90TmaGmmaWarpSpecializedILi14ENS5_IJNS4_1CILi1EEESB_SB_EEENS1_32KernelTmaWarpSpecializedPingpongEEENS5_IJNSA_ILi64EEENSA_ILi192EEESF_EEEaNS5_IJlSB_lEEEaSI_NS4_8TiledMMAINS4_8MMA_AtomIJNS4_4SM904GMMA27MMA_64x192x32_S32S8S8_SS_TNEEEENS4_6LayoutISC_NS5_IJNSA_ILi0EEESQ_SQ_EEEEENS5_IJNS4_10UnderscoreEST_ST_EEEEENS4_13SM90_TMA_LOADENS4_14ComposedLayoutINS4_7SwizzleILi2ELi4ELi3EEENS4_18smem_ptr_flag_bitsILi8EEENSP_INS5_IJNSA_ILi8EEESF_EEENS5_IJSF_SB_EEEEEEEvNS4_8identityESW_S16_vS17_EENS_8epilogue10collective6detail29Sm90TmaWarpSpecializedAdapterINS1A_15DefaultEpilogueIaSI_SI_NS19_6thread17LinearCombinationIaLi1EiiLNS1E_9ScaleType4KindE0ELNS_15FloatRoundStyleE2EaEENS1_15EpilogueDefaultEEEEEvvEEEEvNT_6ParamsE:
        .type           _ZN7cutlass13device_kernelINS_4gemm6kernel13GemmUniversalIN4cute5tupleIJiiiiEEENS1_10collective13CollectiveMmaINS1_34MainloopSm90TmaGmmaWarpSpecializedILi14ENS5_IJNS4_1CILi1EEESB_SB_EEENS1_32KernelTmaWarpSpecializedPingpongEEENS5_IJNSA_ILi64EEENSA_ILi192EEESF_EEEaNS5_IJlSB_lEEEaSI_NS4_8TiledMMAINS4_8MMA_AtomIJNS4_4SM904GMMA27MMA_64x192x32_S32S8S8_SS_TNEEEENS4_6LayoutISC_NS5_IJNSA_ILi0EEESQ_SQ_EEEEENS5_IJNS4_10UnderscoreEST_ST_EEEEENS4_13SM90_TMA_LOADENS4_14ComposedLayoutINS4_7SwizzleILi2ELi4ELi3EEENS4_18smem_ptr_flag_bitsILi8EEENSP_INS5_IJNSA_ILi8EEESF_EEENS5_IJSF_SB_EEEEEEEvNS4_8identityESW_S16_vS17_EENS_8epilogue10collective6detail29Sm90TmaWarpSpecializedAdapterINS1A_15DefaultEpilogueIaSI_SI_NS19_6thread17LinearCombinationIaLi1EiiLNS1E_9ScaleType4KindE0ELNS_15FloatRoundStyleE2EaEENS1_15EpilogueDefaultEEEEEvvEEEEvNT_6ParamsE,@function
        .size           _ZN7cutlass13device_kernelINS_4gemm6kernel13GemmUniversalIN4cute5tupleIJiiiiEEENS1_10collective13CollectiveMmaINS1_34MainloopSm90TmaGmmaWarpSpecializedILi14ENS5_IJNS4_1CILi1EEESB_SB_EEENS1_32KernelTmaWarpSpecializedPingpongEEENS5_IJNSA_ILi64EEENSA_ILi192EEESF_EEEaNS5_IJlSB_lEEEaSI_NS4_8TiledMMAINS4_8MMA_AtomIJNS4_4SM904GMMA27MMA_64x192x32_S32S8S8_SS_TNEEEENS4_6LayoutISC_NS5_IJNSA_ILi0EEESQ_SQ_EEEEENS5_IJNS4_10UnderscoreEST_ST_EEEEENS4_13SM90_TMA_LOADENS4_14ComposedLayoutINS4_7SwizzleILi2ELi4ELi3EEENS4_18smem_ptr_flag_bitsILi8EEENSP_INS5_IJNSA_ILi8EEESF_EEENS5_IJSF_SB_EEEEEEEvNS4_8identityESW_S16_vS17_EENS_8epilogue10collective6detail29Sm90TmaWarpSpecializedAdapterINS1A_15DefaultEpilogueIaSI_SI_NS19_6thread17LinearCombinationIaLi1EiiLNS1E_9ScaleType4KindE0ELNS_15FloatRoundStyleE2EaEENS1_15EpilogueDefaultEEEEEvvEEEEvNT_6ParamsE,(.L_x_286 - _ZN7cutlass13device_kernelINS_4gemm6kernel13GemmUniversalIN4cute5tupleIJiiiiEEENS1_10collective13CollectiveMmaINS1_34MainloopSm90TmaGmmaWarpSpecializedILi14ENS5_IJNS4_1CILi1EEESB_SB_EEENS1_32KernelTmaWarpSpecializedPingpongEEENS5_IJNSA_ILi64EEENSA_ILi192EEESF_EEEaNS5_IJlSB_lEEEaSI_NS4_8TiledMMAINS4_8MMA_AtomIJNS4_4SM904GMMA27MMA_64x192x32_S32S8S8_SS_TNEEEENS4_6LayoutISC_NS5_IJNSA_ILi0EEESQ_SQ_EEEEENS5_IJNS4_10UnderscoreEST_ST_EEEEENS4_13SM90_TMA_LOADENS4_14ComposedLayoutINS4_7SwizzleILi2ELi4ELi3EEENS4_18smem_ptr_flag_bitsILi8EEENSP_INS5_IJNSA_ILi8EEESF_EEENS5_IJSF_SB_EEEEEEEvNS4_8identityESW_S16_vS17_EENS_8epilogue10collective6detail29Sm90TmaWarpSpecializedAdapterINS1A_15DefaultEpilogueIaSI_SI_NS19_6thread17LinearCombinationIaLi1EiiLNS1E_9ScaleType4KindE0ELNS_15FloatRoundStyleE2EaEENS1_15EpilogueDefaultEEEEEvvEEEEvNT_6ParamsE)
        .other          _ZN7cutlass13device_kernelINS_4gemm6kernel13GemmUniversalIN4cute5tupleIJiiiiEEENS1_10collective13CollectiveMmaINS1_34MainloopSm90TmaGmmaWarpSpecializedILi14ENS5_IJNS4_1CILi1EEESB_SB_EEENS1_32KernelTmaWarpSpecializedPingpongEEENS5_IJNSA_ILi64EEENSA_ILi192EEESF_EEEaNS5_IJlSB_lEEEaSI_NS4_8TiledMMAINS4_8MMA_AtomIJNS4_4SM904GMMA27MMA_64x192x32_S32S8S8_SS_TNEEEENS4_6LayoutISC_NS5_IJNSA_ILi0EEESQ_SQ_EEEEENS5_IJNS4_10UnderscoreEST_ST_EEEEENS4_13SM90_TMA_LOADENS4_14ComposedLayoutINS4_7SwizzleILi2ELi4ELi3EEENS4_18smem_ptr_flag_bitsILi8EEENSP_INS5_IJNSA_ILi8EEESF_EEENS5_IJSF_SB_EEEEEEEvNS4_8identityESW_S16_vS17_EENS_8epilogue10collective6detail29Sm90TmaWarpSpecializedAdapterINS1A_15DefaultEpilogueIaSI_SI_NS19_6thread17LinearCombinationIaLi1EiiLNS1E_9ScaleType4KindE0ELNS_15FloatRoundStyleE2EaEENS1_15EpilogueDefaultEEEEEvvEEEEvNT_6ParamsE,@"STO_CUDA_ENTRY STV_DEFAULT"
_ZN7cutlass13device_kernelINS_4gemm6kernel13GemmUniversalIN4cute5tupleIJiiiiEEENS1_10collective13CollectiveMmaINS1_34MainloopSm90TmaGmmaWarpSpecializedILi14ENS5_IJNS4_1CILi1EEESB_SB_EEENS1_32KernelTmaWarpSpecializedPingpongEEENS5_IJNSA_ILi64EEENSA_ILi192EEESF_EEEaNS5_IJlSB_lEEEaSI_NS4_8TiledMMAINS4_8MMA_AtomIJNS4_4SM904GMMA27MMA_64x192x32_S32S8S8_SS_TNEEEENS4_6LayoutISC_NS5_IJNSA_ILi0EEESQ_SQ_EEEEENS5_IJNS4_10UnderscoreEST_ST_EEEEENS4_13SM90_TMA_LOADENS4_14ComposedLayoutINS4_7SwizzleILi2ELi4ELi3EEENS4_18smem_ptr_flag_bitsILi8EEENSP_INS5_IJNSA_ILi8EEESF_EEENS5_IJSF_SB_EEEEEEEvNS4_8identityESW_S16_vS17_EENS_8epilogue10collective6detail29Sm90TmaWarpSpecializedAdapterINS1A_15DefaultEpilogueIaSI_SI_NS19_6thread17LinearCombinationIaLi1EiiLNS1E_9ScaleType4KindE0ELNS_15FloatRoundStyleE2EaEENS1_15EpilogueDefaultEEEEEvvEEEEvNT_6ParamsE:
[----:B------:R-:W0:Y:S02]  /*0000*/  LDC R1, c[0x0][0x28] ;  /* 0x00000a00ff017b82 */ /* 0x000e240000000800 */
[----:B0-----:R-:W-:Y:S01]  /*0010*/  VIADD R1, R1, 0xfffffff8 ;  /* 0xfffffff801017836 */ /* 0x001fe20000000000 */
[----:B------:R-:W0:Y:S01]  /*0020*/  S2R R5, SR_TID.X ;  /* 0x0000000000057919 */ /* 0x000e220000002100 */
[----:B------:R-:W-:Y:S01]  /*0030*/  ELECT P0, URZ, PT ;  /* 0x00000000003f782f */ /* 0x000fe20003800000 */
[----:B------:R-:W-:Y:S01]  /*0040*/  BSSY B0, `(.L_x_0) ;  /* 0x000000f000007945 */ /* 0x000fe20003800000 */
[--C-:B0-----:R-:W-:Y:S02]  /*0050*/  SHF.R.U32.HI R0, RZ, 0x5, R5.reuse ;  /* 0x00000005ff007819 */ /* 0x101fe40000011605 */
[----:B------:R-:W-:-:S03]  /*0060*/  SHF.R.U32.HI R4, RZ, 0x7, R5 ;  /* 0x00000007ff047819 */ /* 0x000fc60000011605 */
[----:B------:R-:W0:Y:S04]  /*0070*/  SHFL.IDX PT, R2, R0, RZ, 0x1f ;  /* 0x00001fff00027589 */ /* 0x000e2800000e0000 */
[----:B------:R1:W2:Y:S01]  /*0080*/  SHFL.IDX PT, R7, R4, RZ, 0x1f ;  /* 0x00001fff04077589 */ /* 0x0002a200000e0000 */
[----:B0-----:R-:W-:-:S13]  /*0090*/  ISETP.NE.OR P0, PT, R2, RZ, !P0 ;  /* 0x000000ff0200720c */ /* 0x001fda0004705670 */
[----:B-12---:R-:W-:Y:S05]  /*00a0*/  @P0 BRA `(.L_x_1) ;  /* 0x0000000000200947 */ /* 0x006fea0003800000 */
[----:B------:R-:W-:Y:S02]  /*00b0*/  ULDC.64 UR4, c[0x0][0x198] ;  /* 0x0000660000047ab9 */ /* 0x000fe40000000a00 */
[----:B------:R-:W-:Y:S02]  /*00c0*/  UIADD3 UR6, UP0, UR4, 0xf0, URZ ;  /* 0x000000f004067890 */ /* 0x000fe4000ff1e03f */
[----:B------:R-:W-:Y:S02]  /*00d0*/  UIADD3 UR4, UP1, UR4, 0x1f0, URZ ;  /* 0x000001f004047890 */ /* 0x000fe4000ff3e03f */
[----:B------:R-:W-:Y:S02]  /*00e0*/  UIADD3.X UR7, URZ, UR5, URZ, UP0, !UPT ;  /* 0x000000053f077290 */ /* 0x000fe400087fe43f */
[----:B------:R-:W-:-:S07]  /*00f0*/  UIADD3.X UR5, URZ, UR5, URZ, UP1, !UPT ;  /* 0x000000053f057290 */ /* 0x000fce0008ffe43f */
[----:B------:R0:W-:Y:S02]  /*0100*/  UTMACCTL.PF [UR6] ;  /* 0x00000000060079b9 */ /* 0x0001e40008040000 */
[----:B------:R0:W-:Y:S02]  /*0110*/  UTMACCTL.PF [UR4] ;  /* 0x00000000040079b9 */ /* 0x0001e40008040000 */
[----:B0-----:R-:W-:Y:S01]  /*0120*/  NOP ;  /* 0x0000000000007918 */ /* 0x001fe20000000000 */
.L_x_1:
[----:B------:R-:W-:Y:S05]  /*0130*/  BSYNC B0 ;  /* 0x0000000000007941 */ /* 0x000fea0003800000 */
.L_x_0:
[----:B------:R-:W0:Y:S02]  /*0140*/  SHFL.IDX PT, R3, R0, RZ, 0x1f ;  /* 0x00001fff00037589 */ /* 0x000e2400000e0000 */
[----:B0-----:R-:W-:-:S13]  /*0150*/  ISETP.NE.AND P0, PT, R3, RZ, PT ;  /* 0x000000ff0300720c */ /* 0x001fda0003f05270 */
[----:B------:R-:W-:Y:S05]  /*0160*/  @P0 BRA `(.L_x_2) ;  /* 0x0000000000b40947 */ /* 0x000fea0003800000 */
[----:B------:R-:W-:Y:S01]  /*0170*/  ELECT P0, URZ, PT ;  /* 0x00000000003f782f */ /* 0x000fe20003800000 */
[----:B------:R-:W-:-:S12]  /*0180*/  BSSY B0, `(.L_x_2) ;  /* 0x000002b000007945 */ /* 0x000fd80003800000 */
[----:B------:R-:W-:Y:S05]  /*0190*/  @!P0 BRA `(.L_x_3) ;  /* 0x0000000000a48947 */ /* 0x000fea0003800000 */
[----:B------:R-:W0:Y:S01]  /*01a0*/  S2UR UR8, SR_CgaCtaId ;  /* 0x00000000000879c3 */ /* 0x000e220000008800 */
[----:B------:R-:W-:Y:S01]  /*01b0*/  UMOV UR4, 0x400 ;  /* 0x0000040000047882 */ /* 0x000fe20000000000 */
[----:B------:R-:W-:Y:S01]  /*01c0*/  UMOV UR5, 0x1 ;  /* 0x0000000100057882 */ /* 0x000fe20000000000 */
[----:B------:R-:W-:Y:S02]  /*01d0*/  UMOV UR6, 0x80 ;  /* 0x0000008000067882 */ /* 0x000fe40000000000 */
[----:B------:R-:W-:-:S04]  /*01e0*/  UIADD3 UR6, -UR6, 0x100000, URZ ;  /* 0x0010000006067890 */ /* 0x000fc8000fffe13f */
[----:B------:R-:W-:Y:S02]  /*01f0*/  USHF.L.U32 UR7, UR6, 0xb, URZ ;  /* 0x0000000b06077899 */ /* 0x000fe4000800063f */
[----:B------:R-:W-:Y:S02]  /*0200*/  USHF.L.U32 UR6, UR6, 0x1, URZ ;  /* 0x0000000106067899 */ /* 0x000fe4000800063f */
[----:B0-----:R-:W-:Y:S02]  /*0210*/  ULEA UR8, UR8, UR4, 0x18 ;  /* 0x0000000408087291 */ /* 0x001fe4000f8ec03f */
[----:B------:R-:W-:-:S04]  /*0220*/  UIADD3 UR4, -UR5, 0x100000, URZ ;  /* 0x0010000005047890 */ /* 0x000fc8000fffe13f */
[----:B------:R-:W-:Y:S02]  /*0230*/  USHF.L.U32 UR5, UR4, 0xb, URZ ;  /* 0x0000000b04057899 */ /* 0x000fe4000800063f */
[----:B------:R-:W-:Y:S01]  /*0240*/  USHF.L.U32 UR4, UR4, 0x1, URZ ;  /* 0x0000000104047899 */ /* 0x000fe2000800063f */
[----:B------:R-:W0:Y:S11]  /*0250*/  FENCE.VIEW.ASYNC.S ;  /* 0x00000000000073c6 */ /* 0x000e360000000000 */
[----:B0-----:R0:W1:Y:S01]  /*0260*/  SYNCS.EXCH.64 URZ, [UR8], UR4 ;  /* 0x00000004083f75b2 */ /* 0x0010620008000100 */
[----:B------:R0:W2:Y:S01]  /*0270*/  SYNCS.EXCH.64 URZ, [UR8+0x70], UR6 ;  /* 0x00007006083f75b2 */ /* 0x0000a20008000100 */
[----:B------:R0:W3:Y:S01]  /*0280*/  SYNCS.EXCH.64 URZ, [UR8+0x8], UR4 ;  /* 0x00000804083f75b2 */ /* 0x0000e20008000100 */
[----:B------:R0:W4:Y:S01]  /*0290*/  SYNCS.EXCH.64 URZ, [UR8+0x78], UR6 ;  /* 0x00007806083f75b2 */ /* 0x0001220008000100 */
[----:B------:R0:W0:Y:S01]  /*02a0*/  SYNCS.EXCH.64 URZ, [UR8+0x10], UR4 ;  /* 0x00001004083f75b2 */ /* 0x0000220008000100 */
        /* <DEDUP_REMOVED lines=23> */
[----:B-1234-:R-:W-:Y:S01]  /*0420*/  NOP ;  /* 0x0000000000007918 */ /* 0x01efe20000000000 */
.L_x_3:
[----:B0-----:R-:W-:Y:S05]  /*0430*/  BSYNC B0 ;  /* 0x0000000000007941 */ /* 0x001fea0003800000 */
.L_x_2:
[----:B------:R-:W0:Y:S01]  /*0440*/  SHFL.IDX PT, R6, R0, RZ, 0x1f ;  /* 0x00001fff00067589 */ /* 0x000e2200000e0000 */
[----:B------:R-:W-:Y:S01]  /*0450*/  ELECT P0, URZ, PT ;  /* 0x00000000003f782f */ /* 0x000fe20003800000 */
[----:B------:R-:W-:Y:S01]  /*0460*/  NOP ;  /* 0x0000000000007918 */ /* 0x000fe20000000000 */
[----:B------:R-:W-:Y:S01]  /*0470*/  ELECT P1, URZ, PT ;  /* 0x00000000003f782f */ /* 0x000fe20003820000 */
[----:B------:R1:W2:Y:S01]  /*0480*/  SHFL.IDX PT, R3, R0, RZ, 0x1f ;  /* 0x00001fff00037589 */ /* 0x0002a200000e0000 */
[----:B------:R-:W-:Y:S01]  /*0490*/  UMOV UR4, 0x20 ;  /* 0x0000002000047882 */ /* 0x000fe20000000000 */
[----:B------:R-:W-:Y:S01]  /*04a0*/  UMOV UR11, 0x80 ;  /* 0x00000080000b7882 */ /* 0x000fe20000000000 */
[----:B------:R-:W-:Y:S01]  /*04b0*/  NOP ;  /* 0x0000000000007918 */ /* 0x000fe20000000000 */
[----:B------:R-:W3:Y:S01]  /*04c0*/  SHFL.IDX PT, R4, R4, RZ, 0x1f ;  /* 0x00001fff04047589 */ /* 0x000ee200000e0000 */
[C---:B------:R-:W-:Y:S01]  /*04d0*/  VIADD R31, R7.reuse, 0xffffffff ;  /* 0xffffffff071f7836 */ /* 0x040fe20000000000 */
[----:B------:R-:W-:Y:S01]  /*04e0*/  ULDC.64 UR36, c[0x0][0x208] ;  /* 0x0000820000247ab9 */ /* 0x000fe20000000a00 */
[----:B------:R-:W-:-:S02]  /*04f0*/  ISETP.NE.AND P2, PT, R7, RZ, PT ;  /* 0x000000ff0700720c */ /* 0x000fc40003f45270 */
[----:B-1----:R-:W-:Y:S02]  /*0500*/  SHF.R.S32.HI R0, RZ, 0x1f, R5 ;  /* 0x0000001fff007819 */ /* 0x002fe40000011405 */
[----:B------:R-:W-:Y:S02]  /*0510*/  ISETP.GE.U32.AND P3, PT, R31, 0x2, PT ;  /* 0x000000021f00780c */ /* 0x000fe40003f66070 */
[----:B------:R-:W-:-:S04]  /*0520*/  LEA.HI R0, R0, R5, RZ, 0x7 ;  /* 0x0000000500007211 */ /* 0x000fc800078f38ff */
[----:B------:R-:W-:Y:S02]  /*0530*/  LOP3.LUT R0, R0, 0xffffff80, RZ, 0xc0, !PT ;  /* 0xffffff8000007812 */ /* 0x000fe400078ec0ff */
[----:B0-----:R-:W-:Y:S02]  /*0540*/  ISETP.NE.OR P0, PT, R6, RZ, !P0 ;  /* 0x000000ff0600720c */ /* 0x001fe40004705670 */
[----:B--2---:R-:W-:Y:S02]  /*0550*/  ISETP.NE.OR P1, PT, R3, RZ, !P1 ;  /* 0x000000ff0300720c */ /* 0x004fe40004f25670 */
[----:B------:R-:W-:Y:S02]  /*0560*/  SHF.R.S32.HI R3, RZ, 0x1f, R2 ;  /* 0x0000001fff037819 */ /* 0x000fe40000011402 */
[----:B---3--:R-:W-:Y:S01]  /*0570*/  R2UR UR43, R4 ;  /* 0x00000000042b72ca */ /* 0x008fe200000e0000 */
[----:B------:R-:W-:Y:S01]  /*0580*/  IMAD.IADD R4, R5, 0x1, -R0 ;  /* 0x0000000105047824 */ /* 0x000fe200078e0a00 */
[----:B------:R-:W-:-:S05]  /*0590*/  LEA.HI R3, R3, R2, RZ, 0x2 ;  /* 0x0000000203037211 */ /* 0x000fca00078f10ff */
[----:B------:R-:W-:Y:S01]  /*05a0*/  VOTEU.ALL UP0, P0 ;  /* 0x00000000003f7886 */ /* 0x000fe20000000000 */
[----:B------:R-:W-:Y:S01]  /*05b0*/  LOP3.LUT R3, R3, 0xfffffffc, RZ, 0xc0, !PT ;  /* 0xfffffffc03037812 */ /* 0x000fe200078ec0ff */
[----:B------:R-:W-:-:S03]  /*05c0*/  VOTEU.ALL UP1, P1 ;  /* 0x00000000003f7886 */ /* 0x000fc60000820000 */
[----:B------:R-:W0:Y:S01]  /*05d0*/  @!UP0 S2UR UR7, SR_CgaCtaId ;  /* 0x00000000000789c3 */ /* 0x000e220000008800 */
[----:B------:R-:W-:Y:S01]  /*05e0*/  @!UP0 UMOV UR6, 0x400 ;  /* 0x0000040000068882 */ /* 0x000fe20000000000 */
[----:B------:R-:W-:-:S04]  /*05f0*/  @!UP0 UIADD3 UR4, -UR4, 0x100000, URZ ;  /* 0x0010000004048890 */ /* 0x000fc8000fffe13f */
[----:B------:R-:W-:Y:S02]  /*0600*/  @!UP0 USHF.L.U32 UR5, UR4, 0xb, URZ ;  /* 0x0000000b04058899 */ /* 0x000fe4000800063f */
[----:B------:R-:W-:Y:S01]  /*0610*/  @!UP0 USHF.L.U32 UR4, UR4, 0x1, URZ ;  /* 0x0000000104048899 */ /* 0x000fe2000800063f */
[----:B------:R-:W-:Y:S01]  /*0620*/  IMAD.IADD R14, R2, 0x1, -R3 ;  /* 0x00000001020e7824 */ /* 0x000fe200078e0a03 */
[----:B------:R-:W-:Y:S01]  /*0630*/  @!UP1 UMOV UR9, 0x400 ;  /* 0x0000040000099882 */ /* 0x000fe20000000000 */
[----:B------:R-:W-:Y:S01]  /*0640*/  VOTEU.ALL UP2, P1 ;  /* 0x00000000003f7886 */ /* 0x000fe20000840000 */
[----:B------:R-:W-:Y:S01]  /*0650*/  VOTEU.ALL UP3, P1 ;  /* 0x00000000003f7886 */ /* 0x000fe20000860000 */
[----:B------:R-:W-:Y:S01]  /*0660*/  VOTEU.ALL UP4, P1 ;  /* 0x00000000003f7886 */ /* 0x000fe20000880000 */
[----:B------:R-:W1:Y:S01]  /*0670*/  @!UP1 S2UR UR10, SR_CgaCtaId ;  /* 0x00000000000a99c3 */ /* 0x000e620000008800 */
[----:B------:R-:W-:Y:S01]  /*0680*/  VOTEU.ALL UP5, P1 ;  /* 0x00000000003f7886 */ /* 0x000fe200008a0000 */
[----:B0-----:R-:W-:-:S02]  /*0690*/  @!UP0 ULEA UR8, UR7, UR6, 0x18 ;  /* 0x0000000607088291 */ /* 0x001fc4000f8ec03f */
[----:B------:R-:W-:-:S04]  /*06a0*/  @!UP1 UIADD3 UR6, -UR11, 0x100000, URZ ;  /* 0x001000000b069890 */ /* 0x000fc8000fffe13f */
[----:B------:R-:W-:Y:S02]  /*06b0*/  @!UP1 USHF.L.U32 UR7, UR6, 0xb, URZ ;  /* 0x0000000b06079899 */ /* 0x000fe4000800063f */
[----:B------:R-:W-:Y:S01]  /*06c0*/  @!UP1 USHF.L.U32 UR6, UR6, 0x1, URZ ;  /* 0x0000000106069899 */ /* 0x000fe2000800063f */
[----:B------:R-:W-:Y:S01]  /*06d0*/  VOTEU.ALL UP0, P0 ;  /* 0x00000000003f7886 */ /* 0x000fe20000000000 */
[----:B-1----:R-:W-:Y:S01]  /*06e0*/  @!UP1 ULEA UR9, UR10, UR9, 0x18 ;  /* 0x000000090a099291 */ /* 0x002fe2000f8ec03f */
[----:B------:R-:W-:Y:S02]  /*06f0*/  VOTEU.ALL UP1, P0 ;  /* 0x00000000003f7886 */ /* 0x000fe40000020000 */
[----:B------:R-:W-:Y:S01]  /*0700*/  ULDC.64 UR10, c[0x0][0x598] ;  /* 0x00016600000a7ab9 */ /* 0x000fe20000000a00 */
[----:B------:R-:W-:Y:S01]  /*0710*/  ISETP.NE.AND P0, PT, R14, 0x3, PT ;  /* 0x000000030e00780c */ /* 0x000fe20003f05270 */
[----:B------:R-:W0:Y:S02]  /*0720*/  FENCE.VIEW.ASYNC.S ;  /* 0x00000000000073c6 */ /* 0x000e240000000000 */
[----:B0-----:R0:W1:Y:S01]  /*0730*/  @!UP0 SYNCS.EXCH.64 URZ, [UR8+0x110], UR4 ;  /* 0x00011004083f85b2 */ /* 0x0010620008000100 */
[----:B------:R-:W-:-:S02]  /*0740*/  ISETP.NE.U32.AND P1, PT, RZ, UR10, PT ;  /* 0x0000000aff007c0c */ /* 0x000fc4000bf25070 */
[----:B------:R-:W-:Y:S02]  /*0750*/  ISETP.EQ.OR P0, PT, R14, RZ, !P0 ;  /* 0x000000ff0e00720c */ /* 0x000fe40004702670 */
[----:B------:R-:W-:Y:S02]  /*0760*/  ISETP.NE.AND.EX P1, PT, RZ, UR11, PT, P1 ;  /* 0x0000000bff007c0c */ /* 0x000fe4000bf25310 */
[----:B------:R-:W-:-:S04]  /*0770*/  ISETP.EQ.AND P0, PT, R7, RZ, P0 ;  /* 0x000000ff0700720c */ /* 0x000fc80000702270 */
[----:B------:R-:W-:-:S04]  /*0780*/  SEL R23, RZ, 0x1, !P0 ;  /* 0x00000001ff177807 */ /* 0x000fc80004000000 */
[----:B------:R-:W-:Y:S01]  /*0790*/  SEL R23, R23, 0x2, P3 ;  /* 0x0000000217177807 */ /* 0x000fe20001800000 */
[----:B------:R0:W1:Y:S01]  /*07a0*/  @!UP1 SYNCS.EXCH.64 URZ, [UR8+0x118], UR4 ;  /* 0x00011804083f95b2 */ /* 0x0000620008000100 */
[----:B------:R-:W-:Y:S01]  /*07b0*/  NOP ;  /* 0x0000000000007918 */ /* 0x000fe20000000000 */
[----:B------:R0:W1:Y:S01]  /*07c0*/  @!UP2 SYNCS.EXCH.64 URZ, [UR9+0xf0], UR6 ;  /* 0x0000f006093fa5b2 */ /* 0x0000620008000100 */
[----:B------:R0:W1:Y:S01]  /*07d0*/  @!UP3 SYNCS.EXCH.64 URZ, [UR9+0xf8], UR6 ;  /* 0x0000f806093fb5b2 */ /* 0x0000620008000100 */
[----:B------:R0:W1:Y:S01]  /*07e0*/  @!UP4 SYNCS.EXCH.64 URZ, [UR9+0x100], UR6 ;  /* 0x00010006093fc5b2 */ /* 0x0000620008000100 */
[----:B------:R0:W1:Y:S01]  /*07f0*/  @!UP5 SYNCS.EXCH.64 URZ, [UR9+0x108], UR6 ;  /* 0x00010806093fd5b2 */ /* 0x0000620008000100 */
[----:B------:R-:W-:Y:S01]  /*0800*/  NOP ;  /* 0x0000000000007918 */ /* 0x000fe20000000000 */
[----:B-1----:R-:W-:Y:S06]  /*0810*/  BAR.SYNC.DEFER_BLOCKING 0x0 ;  /* 0x0000000000007b1d */ /* 0x002fec0000010000 */
[----:B0-----:R-:W-:Y:S05]  /*0820*/  @!P1 BRA `(.L_x_4) ;  /* 0x00000000001c9947 */ /* 0x001fea0003800000 */
[----:B------:R-:W0:Y:S02]  /*0830*/  LDC.64 R2, c[0x0][0x598] ;  /* 0x00016600ff027b82 */ /* 0x000e240000000a00 */
[----:B0-----:R-:W2:Y:S02]  /*0840*/  LDG.E.64 R2, desc[UR36][R2.64] ;  /* 0x0000002402027981 */ /* 0x001ea4000c1e1b00 */
[----:B--2---:R-:W-:-:S04]  /*0850*/  ISETP.NE.U32.AND P0, PT, R2, RZ, PT ;  /* 0x000000ff0200720c */ /* 0x004fc80003f05070 */
[----:B------:R-:W-:-:S13]  /*0860*/  ISETP.NE.AND.EX P0, PT, R3, RZ, PT, P0 ;  /* 0x000000ff0300720c */ /* 0x000fda0003f05300 */
[----:B------:R-:W-:Y:S05]  /*0870*/  @!P0 BRA `(.L_x_4) ;  /* 0x0000000000088947 */ /* 0x000fea0003800000 */
[----:B------:R1:W5:Y:S01]  /*0880*/  LD.E R120, desc[UR36][R2.64] ;  /* 0x0000002402787980 */ /* 0x000362000c101900 */
[----:B------:R-:W-:Y:S05]  /*0890*/  BRA `(.L_x_5) ;  /* 0x0000000000247947 */ /* 0x000fea0003800000 */
.L_x_4:
[----:B------:R-:W-:Y:S02]  /*08a0*/  ULDC.64 UR4, c[0x0][0x588] ;  /* 0x0001620000047ab9 */ /* 0x000fe40000000a00 */
[----:B------:R-:W-:-:S04]  /*08b0*/  ISETP.NE.U32.AND P0, PT, RZ, UR4, PT ;  /* 0x00000004ff007c0c */ /* 0x000fc8000bf05070 */
[----:B------:R-:W-:-:S13]  /*08c0*/  ISETP.NE.AND.EX P0, PT, RZ, UR5, PT, P0 ;  /* 0x00000005ff007c0c */ /* 0x000fda000bf05300 */
[----:B------:R-:W-:Y:S05]  /*08d0*/  @!P0 BRA `(.L_x_6) ;  /* 0x00000000000c8947 */ /* 0x000fea0003800000 */
[----:B------:R-:W0:Y:S02]  /*08e0*/  LDC.64 R120, c[0x0][0x588] ;  /* 0x00016200ff787b82 */ /* 0x000e240000000a00 */
[----:B0-----:R0:W5:Y:S01]  /*08f0*/  LDG.E R120, desc[UR36][R120.64] ;  /* 0x0000002478787981 */ /* 0x001162000c1e1900 */
[----:B------:R-:W-:Y:S05]  /*0900*/  BRA `(.L_x_5) ;  /* 0x0000000000087947 */ /* 0x000fea0003800000 */
.L_x_6:
[----:B------:R-:W-:Y:S02]  /*0910*/  ULDC UR4, c[0x0][0x580] ;  /* 0x0001600000047ab9 */ /* 0x000fe40000000800 */
[----:B------:R-:W-:-:S07]  /*0920*/  IMAD.U32 R120, RZ, RZ, UR4 ;  /* 0x00000004ff787e24 */ /* 0x000fce000f8e00ff */
.L_x_5:
[----:B------:R-:W-:Y:S02]  /*0930*/  ULDC.64 UR4, c[0x0][0x5a0] ;  /* 0x0001680000047ab9 */ /* 0x000fe40000000a00 */
[----:B------:R-:W-:-:S04]  /*0940*/  ISETP.NE.U32.AND P0, PT, RZ, UR4, PT ;  /* 0x00000004ff007c0c */ /* 0x000fc8000bf05070 */
[----:B------:R-:W-:-:S13]  /*0950*/  ISETP.NE.AND.EX P0, PT, RZ, UR5, PT, P0 ;  /* 0x00000005ff007c0c */ /* 0x000fda000bf05300 */
[----:B------:R-:W-:Y:S05]  /*0960*/  @!P0 BRA `(.L_x_7) ;  /* 0x00000000001c8947 */ /* 0x000fea0003800000 */
[----:B-1----:R-:W1:Y:S02]  /*0970*/  LDC.64 R2, c[0x0][0x5a0] ;  /* 0x00016800ff027b82 */ /* 0x002e640000000a00 */
[----:B-1----:R-:W2:Y:S02]  /*0980*/  LDG.E.64 R2, desc[UR36][R2.64] ;  /* 0x0000002402027981 */ /* 0x002ea4000c1e1b00 */
[----:B--2---:R-:W-:-:S04]  /*0990*/  ISETP.NE.U32.AND P0, PT, R2, RZ, PT ;  /* 0x000000ff0200720c */ /* 0x004fc80003f05070 */
[----:B------:R-:W-:-:S13]  /*09a0*/  ISETP.NE.AND.EX P0, PT, R3, RZ, PT, P0 ;  /* 0x000000ff0300720c */ /* 0x000fda0003f05300 */
[----:B------:R-:W-:Y:S05]  /*09b0*/  @!P0 BRA `(.L_x_7) ;  /* 0x0000000000088947 */ /* 0x000fea0003800000 */
[----:B0-----:R2:W5:Y:S01]  /*09c0*/  LD.E R121, desc[UR36][R2.64] ;  /* 0x0000002402797980 */ /* 0x001562000c101900 */
[----:B------:R-:W-:Y:S05]  /*09d0*/  BRA `(.L_x_8) ;  /* 0x0000000000247947 */ /* 0x000fea0003800000 */
.L_x_7:
[----:B------:R-:W-:Y:S02]  /*09e0*/  ULDC.64 UR4, c[0x0][0x590] ;  /* 0x0001640000047ab9 */ /* 0x000fe40000000a00 */
[----:B------:R-:W-:-:S04]  /*09f0*/  ISETP.NE.U32.AND P0, PT, RZ, UR4, PT ;  /* 0x00000004ff007c0c */ /* 0x000fc8000bf05070 */
[----:B------:R-:W-:-:S13]  /*0a00*/  ISETP.NE.AND.EX P0, PT, RZ, UR5, PT, P0 ;  /* 0x00000005ff007c0c */ /* 0x000fda000bf05300 */
[----:B------:R-:W-:Y:S05]  /*0a10*/  @!P0 BRA `(.L_x_9) ;  /* 0x00000000000c8947 */ /* 0x000fea0003800000 */
[----:B-1----:R-:W0:Y:S02]  /*0a20*/  LDC.64 R2, c[0x0][0x590] ;  /* 0x00016400ff027b82 */ /* 0x002e240000000a00 */
[----:B0-----:R0:W5:Y:S01]  /*0a30*/  LDG.E R121, desc[UR36][R2.64] ;  /* 0x0000002402797981 */ /* 0x001162000c1e1900 */
[----:B------:R-:W-:Y:S05]  /*0a40*/  BRA `(.L_x_8) ;  /* 0x0000000000087947 */ /* 0x000fea0003800000 */
.L_x_9:
[----:B------:R-:W-:Y:S02]  /*0a50*/  ULDC UR4, c[0x0][0x584] ;  /* 0x0001610000047ab9 */ /* 0x000fe40000000800 */
[----:B0-----:R-:W-:-:S07]  /*0a60*/  IMAD.U32 R121, RZ, RZ, UR4 ;  /* 0x00000004ff797e24 */ /* 0x001fce000f8e00ff */
.L_x_8:
[----:B012---:R-:W0:Y:S01]  /*0a70*/  LDC R2, c[0x0][0x65c] ;  /* 0x00019700ff027b82 */ /* 0x007e220000000800 */
[----:B------:R-:W1:Y:S01]  /*0a80*/  S2R R15, SR_CTAID.Y ;  /* 0x00000000000f7919 */ /* 0x000e620000002600 */
[----:B------:R-:W-:Y:S01]  /*0a90*/  ULDC UR6, c[0x0][0x28c] ;  /* 0x0000a30000067ab9 */ /* 0x000fe20000000800 */
[----:B------:R-:W-:Y:S01]  /*0aa0*/  ISETP.NE.AND P0, PT, R7, 0x2, PT ;  /* 0x000000020700780c */ /* 0x000fe20003f05270 */
[----:B------:R-:W-:Y:S01]  /*0ab0*/  UIADD3 UR6, UR6, 0x3f, URZ ;  /* 0x0000003f06067890 */ /* 0x000fe2000fffe03f */
[----:B------:R-:W2:Y:S01]  /*0ac0*/  S2R R6, SR_CTAID.X ;  /* 0x0000000000067919 */ /* 0x000ea20000002500 */
[----:B------:R-:W-:Y:S01]  /*0ad0*/  UMOV UR38, URZ ;  /* 0x0000003f00267c82 */ /* 0x000fe20008000000 */
[----:B------:R-:W-:Y:S01]  /*0ae0*/  UMOV UR39, URZ ;  /* 0x0000003f00277c82 */ /* 0x000fe20008000000 */
[----:B------:R-:W-:Y:S01]  /*0af0*/  USHF.R.S32.HI UR7, URZ, 0x1f, UR6 ;  /* 0x0000001f3f077899 */ /* 0x000fe20008011406 */
[----:B------:R-:W-:-:S03]  /*0b00*/  ULDC.64 UR8, c[0x0][0x650] ;  /* 0x0001940000087ab9 */ /* 0x000fc60000000a00 */
[----:B------:R-:W-:-:S04]  /*0b10*/  ULEA.HI UR7, UR7, UR6, URZ, 0x6 ;  /* 0x0000000607077291 */ /* 0x000fc8000f8f303f */
[----:B------:R-:W-:Y:S01]  /*0b20*/  USHF.R.S32.HI UR40, URZ, 0x6, UR7 ;  /* 0x000000063f287899 */ /* 0x000fe20008011407 */
[----:B0-----:R-:W-:-:S13]  /*0b30*/  ISETP.NE.AND P1, PT, R2, 0x1, PT ;  /* 0x000000010200780c */ /* 0x001fda0003f25270 */
[----:B------:R-:W2:Y:S01]  /*0b40*/  @P1 LDC R17, c[0x0][0x10] ;  /* 0x00000400ff111b82 */ /* 0x000ea20000000800 */
[----:B-1----:R-:W-:Y:S02]  /*0b50*/  @P1 IMAD.MOV.U32 R8, RZ, RZ, R15 ;  /* 0x000000ffff081224 */ /* 0x002fe400078e000f */
[----:B------:R-:W-:Y:S02]  /*0b60*/  @P1 IMAD.MOV.U32 R9, RZ, RZ, RZ ;  /* 0x000000ffff091224 */ /* 0x000fe400078e00ff */
[----:B------:R-:W-:-:S03]  /*0b70*/  @P1 IMAD.MOV.U32 R7, RZ, RZ, RZ ;  /* 0x000000ffff071224 */ /* 0x000fc600078e00ff */
[----:B------:R-:W0:Y:S01]  /*0b80*/  @!P1 LDC R3, c[0x0][0xc] ;  /* 0x00000300ff039b82 */ /* 0x000e220000000800 */
[----:B------:R-:W-:Y:S01]  /*0b90*/  ULDC UR4, c[0x0][0xc] ;  /* 0x0000030000047ab9 */ /* 0x000fe20000000800 */
[----:B------:R-:W-:Y:S02]  /*0ba0*/  ULDC UR5, c[0x0][0x10] ;  /* 0x0000040000057ab9 */ /* 0x000fe40000000800 */
[----:B------:R-:W-:-:S04]  /*0bb0*/  UIMAD.WIDE.U32 UR4, UR4, UR5, URZ ;  /* 0x00000005040472a5 */ /* 0x000fc8000f8e003f */
[----:B------:R-:W1:Y:S01]  /*0bc0*/  LDC R0, c[0x0][0x14] ;  /* 0x00000500ff007b82 */ /* 0x000e620000000800 */
[----:B--2---:R-:W-:-:S04]  /*0bd0*/  @P1 IMAD.WIDE.U32 R16, R6, R17, R8 ;  /* 0x0000001106101225 */ /* 0x004fc800078e0008 */
[----:B------:R-:W-:Y:S02]  /*0be0*/  @P1 IMAD.IADD R17, R17, 0x1, R7 ;  /* 0x0000000111111824 */ /* 0x000fe400078e0207 */
[----:B------:R-:W-:Y:S02]  /*0bf0*/  IMAD.MOV.U32 R7, RZ, RZ, RZ ;  /* 0x000000ffff077224 */ /* 0x000fe400078e00ff */
[----:B0-----:R-:W-:-:S04]  /*0c00*/  @!P1 IMAD.WIDE.U32 R8, R3, R15, R6 ;  /* 0x0000000f03089225 */ /* 0x001fc800078e0006 */
[----:B------:R-:W-:Y:S02]  /*0c10*/  @!P1 IMAD.MOV.U32 R16, RZ, RZ, R8 ;  /* 0x000000ffff109224 */ /* 0x000fe400078e0008 */
[----:B-1----:R-:W-:-:S04]  /*0c20*/  IMAD.WIDE.U32 R10, R0, UR4, RZ ;  /* 0x00000004000a7c25 */ /* 0x002fc8000f8e00ff */
[----:B------:R-:W-:Y:S01]  /*0c30*/  IMAD R3, R0, UR5, RZ ;  /* 0x0000000500037c24 */ /* 0x000fe2000f8e02ff */
[----:B------:R0:W-:Y:S01]  /*0c40*/  STL.64 [R1], R10 ;  /* 0x0000000a01007387 */ /* 0x0001e20000100a00 */
[----:B------:R-:W-:Y:S02]  /*0c50*/  @!P1 IMAD.MOV.U32 R17, RZ, RZ, R9 ;  /* 0x000000ffff119224 */ /* 0x000fe400078e0009 */
[----:B------:R-:W-:Y:S01]  /*0c60*/  IMAD.IADD R0, R11, 0x1, R3 ;  /* 0x000000010b007824 */ /* 0x000fe200078e0203 */
[----:B------:R-:W-:Y:S06]  /*0c70*/  @P0 BRA `(.L_x_10) ;  /* 0x0000000000240947 */ /* 0x000fec0003800000 */
[----:B------:R-:W-:Y:S01]  /*0c80*/  USHF.R.U32.HI UR4, URZ, 0x1, UR40 ;  /* 0x000000013f047899 */ /* 0x000fe20008011628 */
[----:B------:R-:W-:Y:S01]  /*0c90*/  IADD3 R16, P0, R16, R10, RZ ;  /* 0x0000000a10107210 */ /* 0x000fe20007f1e0ff */
[----:B------:R-:W-:Y:S02]  /*0ca0*/  UISETP.GE.U32.AND UP0, UPT, UR40, 0xe, UPT ;  /* 0x0000000e2800788c */ /* 0x000fe4000bf06070 */
[----:B------:R-:W-:Y:S02]  /*0cb0*/  UIMAD.WIDE.U32 UR4, UR4, -0x6db6db6d, URZ ;  /* 0x92492493040478a5 */ /* 0x000fe4000f8e003f */
[----:B------:R-:W-:Y:S01]  /*0cc0*/  IMAD.X R17, R0, 0x1, R17, P0 ;  /* 0x0000000100117824 */ /* 0x000fe200000e0611 */
[----:B------:R-:W-:Y:S01]  /*0cd0*/  UMOV UR39, URZ ;  /* 0x0000003f00277c82 */ /* 0x000fe20008000000 */
[----:B------:R-:W-:-:S04]  /*0ce0*/  USHF.R.U32.HI UR4, URZ, 0x2, UR5 ;  /* 0x000000023f047899 */ /* 0x000fc80008011605 */
[----:B------:R-:W-:Y:S02]  /*0cf0*/  UIMAD UR38, UR4, -0xe, UR40 ;  /* 0xfffffff2042678a4 */ /* 0x000fe4000f8e0228 */
[----:B------:R-:W-:-:S12]  /*0d00*/  @UP0 ULOP3.LUT UR39, UR4, 0x1, URZ, 0xc0, !UPT ;  /* 0x0000000104270892 */ /* 0x000fd8000f8ec03f */
.L_x_10:
[----:B------:R-:W-:Y:S01]  /*0d10*/  ISETP.GE.U32.AND P0, PT, R16, UR8, PT ;  /* 0x0000000810007c0c */ /* 0x000fe2000bf06070 */
[----:B------:R-:W-:Y:S01]  /*0d20*/  IMAD.MOV.U32 R22, RZ, RZ, -0x1 ;  /* 0xffffffffff167424 */ /* 0x000fe200078e00ff */
[----:B------:R-:W-:Y:S01]  /*0d30*/  PRMT R3, RZ, 0x7610, R3 ;  /* 0x00007610ff037816 */ /* 0x000fe20000000003 */
[----:B------:R-:W-:Y:S01]  /*0d40*/  IMAD.MOV.U32 R19, RZ, RZ, -0x1 ;  /* 0xffffffffff137424 */ /* 0x000fe200078e00ff */
[----:B------:R-:W-:Y:S01]  /*0d50*/  ISETP.GE.U32.AND.EX P0, PT, R17, UR9, PT, P0 ;  /* 0x0000000911007c0c */ /* 0x000fe2000bf06100 */
[----:B------:R-:W-:-:S12]  /*0d60*/  IMAD.MOV.U32 R18, RZ, RZ, -0x1 ;  /* 0xffffffffff127424 */ /* 0x000fd800078e00ff */
[----:B------:R-:W-:Y:S05]  /*0d70*/  @P0 BRA `(.L_x_11) ;  /* 0x0000000400580947 */ /* 0x000fea0003800000 */
[----:B------:R-:W1:Y:S01]  /*0d80*/  LDC.64 R20, c[0x0][0x628] ;  /* 0x00018a00ff147b82 */ /* 0x000e620000000a00 */
[----:B------:R-:W-:Y:S02]  /*0d90*/  IMAD.MOV.U32 R8, RZ, RZ, R16 ;  /* 0x000000ffff087224 */ /* 0x000fe400078e0010 */
[----:B------:R-:W-:-:S05]  /*0da0*/  IMAD.MOV.U32 R9, RZ, RZ, R17 ;  /* 0x000000ffff097224 */ /* 0x000fca00078e0011 */
[----:B------:R-:W2:Y:S08]  /*0db0*/  LDC R18, c[0x0][0x630] ;  /* 0x00018c00ff127b82 */ /* 0x000eb00000000800 */
[----:B------:R-:W3:Y:S01]  /*0dc0*/  LDC.64 R24, c[0x0][0x620] ;  /* 0x00018800ff187b82 */ /* 0x000ee20000000a00 */
[----:B-1----:R-:W-:-:S04]  /*0dd0*/  ISETP.NE.U32.AND P0, PT, R20, RZ, PT ;  /* 0x000000ff1400720c */ /* 0x002fc80003f05070 */
[----:B------:R-:W-:-:S13]  /*0de0*/  ISETP.NE.AND.EX P0, PT, R21, RZ, PT, P0 ;  /* 0x000000ff1500720c */ /* 0x000fda0003f05300 */
[----:B--23--:R-:W-:Y:S05]  /*0df0*/  @!P0 BRA `(.L_x_12) ;  /* 0x0000000000288947 */ /* 0x00cfea0003800000 */
[----:B------:R-:W1:Y:S02]  /*0e00*/  LDC R3, c[0x0][0x634] ;  /* 0x00018d00ff037b82 */ /* 0x000e640000000800 */
[----:B-1----:R-:W-:-:S05]  /*0e10*/  IADD3 R3, P0, R16, R3, RZ ;  /* 0x0000000310037210 */ /* 0x002fca0007f1e0ff */
[----:B------:R-:W-:-:S04]  /*0e20*/  IMAD.X R19, RZ, RZ, R17, P0 ;  /* 0x000000ffff137224 */ /* 0x000fc800000e0611 */
[----:B------:R-:W-:-:S04]  /*0e30*/  IMAD.WIDE.U32 R8, R19, R20, RZ ;  /* 0x0000001413087225 */ /* 0x000fc800078e00ff */
[----:B0-----:R-:W-:-:S04]  /*0e40*/  IMAD.WIDE.U32 R10, P0, R3, R21, R8 ;  /* 0x00000015030a7225 */ /* 0x001fc80007800008 */
[----:B------:R-:W-:-:S04]  /*0e50*/  IMAD.WIDE.U32 R8, R3, R20, RZ ;  /* 0x0000001403087225 */ /* 0x000fc800078e00ff */
[----:B------:R-:W-:Y:S01]  /*0e60*/  IMAD.X R13, RZ, RZ, RZ, P0 ;  /* 0x000000ffff0d7224 */ /* 0x000fe200000e06ff */
[----:B------:R-:W-:Y:S01]  /*0e70*/  IADD3 RZ, P0, R9, R10, RZ ;  /* 0x0000000a09ff7210 */ /* 0x000fe20007f1e0ff */
[----:B------:R-:W-:-:S04]  /*0e80*/  IMAD.MOV.U32 R12, RZ, RZ, R11 ;  /* 0x000000ffff0c7224 */ /* 0x000fc800078e000b */
[----:B------:R-:W-:-:S08]  /*0e90*/  IMAD.WIDE.U32.X R8, R19, R21, R12, P0 ;  /* 0x0000001513087225 */ /* 0x000fd000000e040c */
.L_x_12:
[-CC-:B------:R-:W-:Y:S01]  /*0ea0*/  SHF.R.U64 R30, R8, R18.reuse, R9.reuse ;  /* 0x00000012081e7219 */ /* 0x180fe20000001209 */
[----:B------:R-:W1:Y:S01]  /*0eb0*/  LDC R12, c[0x0][0x618] ;  /* 0x00018600ff0c7b82 */ /* 0x000e620000000800 */
[----:B------:R-:W-:Y:S01]  /*0ec0*/  SHF.R.U32.HI R7, RZ, R18, R9 ;  /* 0x00000012ff077219 */ /* 0x000fe20000011609 */
[----:B------:R-:W-:Y:S01]  /*0ed0*/  ULDC UR4, c[0x0][0x150] ;  /* 0x0000540000047ab9 */ /* 0x000fe20000000800 */
[----:B0-----:R-:W-:Y:S02]  /*0ee0*/  IADD3 R11, P0, RZ, -R30, RZ ;  /* 0x8000001eff0b7210 */ /* 0x001fe40007f1e0ff */
[----:B------:R-:W-:-:S03]  /*0ef0*/  I2FP.F32.U32 R3, R6 ;  /* 0x0000000600037245 */ /* 0x000fc60000201000 */
[----:B------:R-:W0:Y:S01]  /*0f00*/  LDC.64 R26, c[0x0][0x640] ;  /* 0x00019000ff1a7b82 */ /* 0x000e220000000a00 */
[----:B------:R-:W-:Y:S02]  /*0f10*/  IMAD.X R13, RZ, RZ, ~R7, P0 ;  /* 0x000000ffff0d7224 */ /* 0x000fe400000e0e07 */
[----:B------:R-:W-:Y:S01]  /*0f20*/  FMUL R3, R3, UR4 ;  /* 0x0000000403037c20 */ /* 0x000fe20008400000 */
[----:B------:R-:W-:Y:S01]  /*0f30*/  IMAD.WIDE.U32 R8, R11, R24, R16 ;  /* 0x000000180b087225 */ /* 0x000fe200078e0010 */
[----:B------:R-:W-:-:S03]  /*0f40*/  ULDC UR4, c[0x0][0x154] ;  /* 0x0000550000047ab9 */ /* 0x000fc60000000800 */
[----:B------:R-:W-:Y:S01]  /*0f50*/  IMAD R10, R13, R24, RZ ;  /* 0x000000180d0a7224 */ /* 0x000fe200078e02ff */
[----:B------:R-:W2:Y:S01]  /*0f60*/  LDC R7, c[0x0][0x144] ;  /* 0x00005100ff077b82 */ /* 0x000ea20000000800 */
[----:B------:R-:W3:Y:S02]  /*0f70*/  F2I.U32.TRUNC.NTZ R3, R3 ;  /* 0x0000000300037305 */ /* 0x000ee4000020f000 */
[----:B------:R-:W-:-:S04]  /*0f80*/  IMAD R11, R11, R25, R10 ;  /* 0x000000190b0b7224 */ /* 0x000fc800078e020a */
[----:B------:R-:W-:Y:S01]  /*0f90*/  IMAD.IADD R9, R9, 0x1, R11 ;  /* 0x0000000109097824 */ /* 0x000fe200078e020b */
[----:B------:R-:W4:Y:S01]  /*0fa0*/  LDC R18, c[0x0][0x608] ;  /* 0x00018200ff127b82 */ /* 0x000f220000000800 */
[----:B------:R-:W-:-:S03]  /*0fb0*/  IMAD.MOV.U32 R11, RZ, RZ, -0x1 ;  /* 0xffffffffff0b7424 */ /* 0x000fc600078e00ff */
[-C--:B-1----:R-:W-:Y:S02]  /*0fc0*/  SHF.R.U64 R22, R8, R12.reuse, R9 ;  /* 0x0000000c08167219 */ /* 0x082fe40000001209 */
[----:B------:R-:W-:Y:S02]  /*0fd0*/  I2FP.F32.U32 R8, R15 ;  /* 0x0000000f00087245 */ /* 0x000fe40000201000 */
[----:B------:R-:W1:Y:S01]  /*0fe0*/  LDC R24, c[0x0][0x658] ;  /* 0x00019600ff187b82 */ /* 0x000e620000000800 */
[----:B0-----:R-:W-:Y:S01]  /*0ff0*/  ISETP.NE.U32.AND P0, PT, R26, RZ, PT ;  /* 0x000000ff1a00720c */ /* 0x001fe20003f05070 */
[----:B---3--:R-:W-:Y:S01]  /*1000*/  IMAD.MOV R10, RZ, RZ, -R3 ;  /* 0x000000ffff0a7224 */ /* 0x008fe200078e0a03 */
[----:B------:R-:W-:Y:S01]  /*1010*/  SHF.R.U32.HI R9, RZ, R12, R9 ;  /* 0x0000000cff097219 */ /* 0x000fe20000011609 */
[----:B------:R-:W-:Y:S01]  /*1020*/  FMUL R8, R8, UR4 ;  /* 0x0000000408087c20 */ /* 0x000fe20008400000 */
[----:B------:R-:W-:-:S03]  /*1030*/  ISETP.NE.AND.EX P0, PT, R27, RZ, PT, P0 ;  /* 0x000000ff1b00720c */ /* 0x000fc60003f05300 */
[----:B------:R-:W0:Y:S01]  /*1040*/  LDC R20, c[0x0][0x148] ;  /* 0x00005200ff147b82 */ /* 0x000e220000000800 */
[----:B--2---:R-:W-:-:S07]  /*1050*/  IMAD R3, R7, R10, R6 ;  /* 0x0000000a07037224 */ /* 0x004fce00078e0206 */
[----:B------:R-:W2:Y:S01]  /*1060*/  LDC R21, c[0x0][0x600] ;  /* 0x00018000ff157b82 */ /* 0x000ea20000000800 */
[-CC-:B----4-:R-:W-:Y:S02]  /*1070*/  SHF.R.U64 R32, R22, R18.reuse, R9.reuse ;  /* 0x0000001216207219 */ /* 0x190fe40000001209 */
[----:B------:R-:W-:Y:S01]  /*1080*/  SHF.R.U32.HI R7, RZ, R18, R9 ;  /* 0x00000012ff077219 */ /* 0x000fe20000011609 */
[----:B------:R-:W-:Y:S01]  /*1090*/  IMAD.MOV.U32 R9, RZ, RZ, 0x1 ;  /* 0x00000001ff097424 */ /* 0x000fe200078e00ff */
[----:B------:R3:W4:Y:S03]  /*10a0*/  F2I.U32.TRUNC.NTZ R18, R8 ;  /* 0x0000000800127305 */ /* 0x000726000020f000 */
[----:B------:R-:W0:Y:S01]  /*10b0*/  LDC R25, c[0x0][0x648] ;  /* 0x00019200ff197b82 */ /* 0x000e220000000800 */
[-C--:B-1----:R-:W-:Y:S02]  /*10c0*/  SHF.L.U32 R6, R11, R24.reuse, RZ ;  /* 0x000000180b067219 */ /* 0x082fe400000006ff */
[----:B------:R-:W-:-:S02]  /*10d0*/  SHF.R.U64 R34, R32, R24, R7 ;  /* 0x0000001820227219 */ /* 0x000fc40000001207 */
[----:B------:R-:W-:Y:S02]  /*10e0*/  LOP3.LUT R13, RZ, R6, RZ, 0x33, !PT ;  /* 0x00000006ff0d7212 */ /* 0x000fe400078e33ff */
[-C--:B------:R-:W-:Y:S01]  /*10f0*/  SHF.R.U32.HI R7, RZ, R24.reuse, R7 ;  /* 0x00000018ff077219 */ /* 0x080fe20000011607 */
[----:B------:R-:W1:Y:S01]  /*1100*/  LDC R29, c[0x0][0x638] ;  /* 0x00018e00ff1d7b82 */ /* 0x000e620000000800 */
[----:B------:R-:W-:Y:S01]  /*1110*/  SHF.L.U32 R12, R9, R24, RZ ;  /* 0x00000018090c7219 */ /* 0x000fe200000006ff */
[----:B------:R-:W-:-:S06]  /*1120*/  IMAD.MOV.U32 R6, RZ, RZ, R34 ;  /* 0x000000ffff067224 */ /* 0x000fcc00078e0022 */
[----:B------:R-:W0:Y:S01]  /*1130*/  LDC R28, c[0x0][0x610] ;  /* 0x00018400ff1c7b82 */ /* 0x000e220000000800 */
[----:B---34-:R-:W-:Y:S05]  /*1140*/  @!P0 BRA `(.L_x_13) ;  /* 0x0000000000288947 */ /* 0x018fea0003800000 */
[----:B------:R-:W3:Y:S02]  /*1150*/  LDC R11, c[0x0][0x64c] ;  /* 0x00019300ff0b7b82 */ /* 0x000ee40000000800 */
[----:B---3--:R-:W-:-:S05]  /*1160*/  IADD3 R11, P0, R34, R11, RZ ;  /* 0x0000000b220b7210 */ /* 0x008fca0007f1e0ff */
[----:B------:R-:W-:-:S04]  /*1170*/  IMAD.X R19, RZ, RZ, R7, P0 ;  /* 0x000000ffff137224 */ /* 0x000fc800000e0607 */
[----:B------:R-:W-:-:S04]  /*1180*/  IMAD.WIDE.U32 R6, R19, R26, RZ ;  /* 0x0000001a13067225 */ /* 0x000fc800078e00ff */
[----:B------:R-:W-:-:S04]  /*1190*/  IMAD.WIDE.U32 R8, P0, R11, R27, R6 ;  /* 0x0000001b0b087225 */ /* 0x000fc80007800006 */
[----:B------:R-:W-:-:S04]  /*11a0*/  IMAD.WIDE.U32 R6, R11, R26, RZ ;  /* 0x0000001a0b067225 */ /* 0x000fc800078e00ff */
[----:B------:R-:W-:Y:S01]  /*11b0*/  IMAD.X R11, RZ, RZ, RZ, P0 ;  /* 0x000000ffff0b7224 */ /* 0x000fe200000e06ff */
[----:B------:R-:W-:Y:S01]  /*11c0*/  IADD3 RZ, P0, R7, R8, RZ ;  /* 0x0000000807ff7210 */ /* 0x000fe20007f1e0ff */
[----:B------:R-:W-:-:S04]  /*11d0*/  IMAD.MOV.U32 R10, RZ, RZ, R9 ;  /* 0x000000ffff0a7224 */ /* 0x000fc800078e0009 */
[----:B------:R-:W-:-:S08]  /*11e0*/  IMAD.WIDE.U32.X R6, R19, R27, R10, P0 ;  /* 0x0000001b13067225 */ /* 0x000fd000000e040a */
.L_x_13:
[----:B0-----:R-:W-:Y:S01]  /*11f0*/  SHF.R.U64 R6, R6, R25, R7 ;  /* 0x0000001906067219 */ /* 0x001fe20000001207 */
[----:B--2---:R-:W-:Y:S01]  /*1200*/  VIADD R7, R21, 0xffffffff ;  /* 0xffffffff15077836 */ /* 0x004fe20000000000 */
[----:B------:R-:W-:Y:S01]  /*1210*/  LOP3.LUT R13, R32, R13, RZ, 0xc0, !PT ;  /* 0x0000000d200d7212 */ /* 0x000fe200078ec0ff */
[----:B------:R-:W-:Y:S02]  /*1220*/  IMAD.MOV R18, RZ, RZ, -R18 ;  /* 0x000000ffff127224 */ /* 0x000fe400078e0a12 */
[----:B------:R-:W-:Y:S01]  /*1230*/  IMAD.MOV R8, RZ, RZ, -R6 ;  /* 0x000000ffff087224 */ /* 0x000fe200078e0a06 */
[----:B------:R-:W-:Y:S01]  /*1240*/  LOP3.LUT R7, R22, R7, RZ, 0xc0, !PT ;  /* 0x0000000716077212 */ /* 0x000fe200078ec0ff */
[----:B------:R-:W-:Y:S02]  /*1250*/  IMAD R12, R12, R6, R13 ;  /* 0x000000060c0c7224 */ /* 0x000fe400078e020d */
[----:B------:R-:W-:Y:S02]  /*1260*/  @P1 IMAD R3, R20, R18, R15 ;  /* 0x0000001214031224 */ /* 0x000fe400078e020f */
[----:B-1----:R-:W-:-:S02]  /*1270*/  IMAD R6, R8, R29, R34 ;  /* 0x0000001d08067224 */ /* 0x002fc400078e0222 */
[----:B------:R-:W-:Y:S02]  /*1280*/  IMAD R22, R12, R28, R3 ;  /* 0x0000001c0c167224 */ /* 0x000fe400078e0203 */
[----:B------:R-:W-:Y:S02]  /*1290*/  IMAD R7, R6, R21, R7 ;  /* 0x0000001506077224 */ /* 0x000fe400078e0207 */
[----:B------:R-:W-:Y:S02]  /*12a0*/  IMAD.MOV.U32 R3, RZ, RZ, 0x1 ;  /* 0x00000001ff037424 */ /* 0x000fe400078e00ff */
[----:B------:R-:W-:Y:S01]  /*12b0*/  IMAD.MOV.U32 R18, RZ, RZ, R30 ;  /* 0x000000ffff127224 */ /* 0x000fe200078e001e */
[----:B------:R-:W-:Y:S02]  /*12c0*/  SEL R19, R7, R22, !P1 ;  /* 0x0000001607137207 */ /* 0x000fe40004800000 */
[----:B------:R-:W-:-:S07]  /*12d0*/  SEL R22, R22, R7, !P1 ;  /* 0x0000000716167207 */ /* 0x000fce0004800000 */
.L_x_11:
[----:B------:R-:W-:Y:S05]  /*12e0*/  @!P2 BRA `(.L_x_14) ;  /* 0x0000005c009ca947 */ /* 0x000fea0003800000 */
[----:B------:R-:W-:-:S13]  /*12f0*/  ISETP.GT.U32.AND P0, PT, R31, 0x1, PT ;  /* 0x000000011f00780c */ /* 0x000fda0003f04070 */
[----:B------:R-:W-:Y:S05]  /*1300*/  @P0 EXIT ;  /* 0x000000000000094d */ /* 0x000fea0003800000 */
.L_x_15:
[----:B------:R-:W-:-:S08]  /*1310*/  NOP ;  /* 0x0000000000007918 */ /* 0x000fd00000000000 */
[----:B------:R-:W1:Y:S02]  /*1320*/  USETMAXREG.TRY_ALLOC.CTAPOOL UP0, 0xe8 ;  /* 0x000000e8000079c8 */ /* 0x000e640008000600 */
[----:B-1----:R-:W-:-:S13]  /*1330*/  PLOP3.LUT P0, PT, PT, PT, UP0, 0x80, 0x0 ;  /* 0x000000000000781c */ /* 0x002fda0003f0f008 */
[----:B------:R-:W-:Y:S05]  /*1340*/  @!P0 BRA `(.L_x_15) ;  /* 0xfffffffc00f08947 */ /* 0x000fea000383ffff */
[----:B------:R-:W-:-:S13]  /*1350*/  LOP3.LUT P0, RZ, R3, 0xff, RZ, 0xc0, !PT ;  /* 0x000000ff03ff7812 */ /* 0x000fda000780c0ff */
[----:B------:R-:W-:Y:S05]  /*1360*/  @!P0 EXIT ;  /* 0x000000000000894d */ /* 0x000fea0003800000 */
[----:B------:R-:W2:Y:S01]  /*1370*/  LDL.64 R8, [R1] ;  /* 0x0000000001087983 */ /* 0x000ea20000100a00 */
[----:B------:R-:W-:Y:S01]  /*1380*/  SHF.R.S32.HI R3, RZ, 0x1f, R4 ;  /* 0x0000001fff037819 */ /* 0x000fe20000011404 */
[----:B------:R-:W1:Y:S01]  /*1390*/  S2UR UR4, SR_CgaCtaId ;  /* 0x00000000000479c3 */ /* 0x000e620000008800 */
[----:B------:R-:W-:Y:S02]  /*13a0*/  UISETP.LT.AND UP0, UPT, UR40, 0x1, UPT ;  /* 0x000000012800788c */ /* 0x000fe4000bf01270 */
[CC--:B------:R-:W-:Y:S01]  /*13b0*/  LEA.HI R5, R3.reuse, R4.reuse, RZ, 0x2 ;  /* 0x0000000403057211 */ /* 0x0c0fe200078f10ff */
[----:B------:R-:W-:Y:S01]  /*13c0*/  UIADD3 UR5, UR43, -0x1, URZ ;  /* 0xffffffff2b057890 */ /* 0x000fe2000fffe03f */
[----:B------:R-:W-:Y:S01]  /*13d0*/  LEA.HI R3, R3, R4, RZ, 0x5 ;  /* 0x0000000403037211 */ /* 0x000fe200078f28ff */
[----:B------:R-:W-:Y:S01]  /*13e0*/  USEL UR42, UR40, 0x1, UP0 ;  /* 0x00000001282a7887 */ /* 0x000fe20008000000 */
[--C-:B------:R-:W-:Y:S01]  /*13f0*/  SHF.R.S32.HI R122, RZ, 0x2, R5.reuse ;  /* 0x00000002ff7a7819 */ /* 0x100fe20000011405 */
[----:B------:R-:W3:Y:S01]  /*1400*/  LDC R126, c[0x0][0x658] ;  /* 0x00019600ff7e7b82 */ /* 0x000ee20000000800 */
[----:B------:R-:W-:Y:S01]  /*1410*/  SHF.R.S32.HI R7, RZ, 0x1f, R5 ;  /* 0x0000001fff077819 */ /* 0x000fe20000011405 */
[----:B------:R-:W-:Y:S01]  /*1420*/  UMOV UR41, 0x400 ;  /* 0x0000040000297882 */ /* 0x000fe20000000000 */
[----:B------:R-:W-:Y:S01]  /*1430*/  SHF.R.S32.HI R3, RZ, 0x5, R3 ;  /* 0x00000005ff037819 */ /* 0x000fe20000011403 */
[----:B------:R-:W-:Y:S01]  /*1440*/  UISETP.NE.AND UP0, UPT, UR5, URZ, UPT ;  /* 0x0000003f0500728c */ /* 0x000fe2000bf05270 */
[----:B------:R-:W-:Y:S01]  /*1450*/  LEA.HI R7, R7, R122, RZ, 0x3 ;  /* 0x0000007a07077211 */ /* 0x000fe200078f18ff */
[----:B------:R-:W-:Y:S01]  /*1460*/  ULDC UR6, c[0x0][0x284] ;  /* 0x0000a10000067ab9 */ /* 0x000fe20000000800 */
[----:B------:R-:W-:Y:S01]  /*1470*/  LOP3.LUT R5, R5, 0xfffffffc, RZ, 0xc0, !PT ;  /* 0xfffffffc05057812 */ /* 0x000fe200078ec0ff */
[----:B------:R-:W4:Y:S01]  /*1480*/  LDC R6, c[0x0][0x288] ;  /* 0x0000a200ff067b82 */ /* 0x000f220000000800 */
[----:B------:R-:W-:Y:S01]  /*1490*/  LOP3.LUT R7, R7, 0xfffffff8, RZ, 0xc0, !PT ;  /* 0xfffffff807077812 */ /* 0x000fe200078ec0ff */
[----:B------:R-:W-:-:S02]  /*14a0*/  USHF.L.U32 UR45, UR40, 0x1, URZ ;  /* 0x00000001282d7899 */ /* 0x000fc4000800063f */
[----:B------:R-:W-:Y:S01]  /*14b0*/  IMAD.IADD R5, R4, 0x1, -R5 ;  /* 0x0000000104057824 */ /* 0x000fe200078e0a05 */
[----:B------:R-:W-:Y:S01]  /*14c0*/  UIADD3 UR42, -UR42, UR40, URZ ;  /* 0x000000282a2a7290 */ /* 0x000fe2000fffe13f */
[----:B------:R-:W-:Y:S01]  /*14d0*/  IMAD.IADD R122, R122, 0x1, -R7 ;  /* 0x000000017a7a7824 */ /* 0x000fe200078e0a07 */
[----:B-1----:R-:W-:Y:S01]  /*14e0*/  ULEA UR41, UR4, UR41, 0x18 ;  /* 0x0000002904297291 */ /* 0x002fe2000f8ec03f */
[----:B------:R-:W-:Y:S01]  /*14f0*/  IMAD.MOV.U32 R7, RZ, RZ, 0x1 ;  /* 0x00000001ff077424 */ /* 0x000fe200078e00ff */
[----:B------:R-:W-:Y:S02]  /*1500*/  USHF.L.U32 UR4, UR5, 0x3, URZ ;  /* 0x0000000305047899 */ /* 0x000fe4000800063f */
[--C-:B------:R-:W-:Y:S01]  /*1510*/  SHF.R.S32.HI R123, RZ, 0x1f, R122.reuse ;  /* 0x0000001fff7b7819 */ /* 0x100fe2000001147a */
[--C-:B------:R-:W-:Y:S01]  /*1520*/  IMAD R130, R3, -0x10, -R122.reuse ;  /* 0xfffffff003827824 */ /* 0x100fe200078e0a7a */
[----:B------:R-:W-:Y:S01]  /*1530*/  USEL UR5, URZ, 0x1, UP0 ;  /* 0x000000013f057887 */ /* 0x000fe20008000000 */
[----:B------:R-:W-:Y:S01]  /*1540*/  IMAD.SHL.U32 R124, R5, 0x2, RZ ;  /* 0x00000002057c7824 */ /* 0x000fe200078e00ff */
[----:B------:R-:W-:Y:S01]  /*1550*/  UIADD3 UR46, UR41, 0xf0, URZ ;  /* 0x000000f0292e7890 */ /* 0x000fe2000fffe03f */
[----:B------:R-:W-:Y:S01]  /*1560*/  IMAD.WIDE R122, R3, 0x10, R122 ;  /* 0x00000010037a7825 */ /* 0x000fe200078e027a */
[----:B------:R-:W-:-:S02]  /*1570*/  ULOP3.LUT UR4, UR4, 0x8, URZ, 0xc0, !UPT ;  /* 0x0000000804047892 */ /* 0x000fc4000f8ec03f */
[----:B------:R-:W-:Y:S01]  /*1580*/  SHF.R.S32.HI R125, RZ, 0x1f, R124 ;  /* 0x0000001fff7d7819 */ /* 0x000fe2000001147c */
[----:B------:R-:W-:Y:S01]  /*1590*/  IMAD.MOV.U32 R3, RZ, RZ, -0x1 ;  /* 0xffffffffff037424 */ /* 0x000fe200078e00ff */
[----:B------:R-:W-:Y:S01]  /*15a0*/  ULEA UR43, UR43, UR46, 0x3 ;  /* 0x0000002e2b2b7291 */ /* 0x000fe2000f8e183f */
[----:B------:R-:W-:Y:S01]  /*15b0*/  IMAD.U32 R132, RZ, RZ, UR5 ;  /* 0x00000005ff847e24 */ /* 0x000fe2000f8e00ff */
[----:B------:R-:W-:Y:S01]  /*15c0*/  ULOP3.LUT UR47, UR4, 0x8, URZ, 0x3c, !UPT ;  /* 0x00000008042f7892 */ /* 0x000fe2000f8e3c3f */
[----:B----4-:R-:W-:Y:S01]  /*15d0*/  IMAD R127, R5, -0x2, R6 ;  /* 0xfffffffe057f7824 */ /* 0x010fe200078e0206 */
[-C--:B---3--:R-:W-:Y:S01]  /*15e0*/  SHF.L.U32 R3, R3, R126.reuse, RZ ;  /* 0x0000007e03037219 */ /* 0x088fe200000006ff */
[----:B------:R-:W-:Y:S01]  /*15f0*/  VIADD R130, R130, UR6 ;  /* 0x0000000682827c36 */ /* 0x000fe20008000000 */
[----:B------:R-:W-:Y:S01]  /*1600*/  SHF.L.U32 R126, R7, R126, RZ ;  /* 0x0000007e077e7219 */ /* 0x000fe200000006ff */
[----:B------:R-:W-:Y:S01]  /*1610*/  ULOP3.LUT UR44, UR4, 0x18, URZ, 0x3c, !UPT ;  /* 0x00000018042c7892 */ /* 0x000fe2000f8e3c3f */
[----:B------:R-:W-:-:S02]  /*1620*/  LOP3.LUT R129, RZ, R3, RZ, 0x33, !PT ;  /* 0x00000003ff817212 */ /* 0x000fc400078e33ff */
[----:B--2---:R-:W-:-:S09]  /*1630*/  SHF.L.U64.HI R128, R8, 0x1, R0 ;  /* 0x0000000108807819 */ /* 0x004fd20000010200 */
.L_x_231:
[----:B------:R-:W-:-:S04]  /*1640*/  SHF.L.U32 R0, R132, 0x1f, RZ ;  /* 0x0000001f84007819 */ /* 0x000fc800000006ff */
[----:B-1----:R-:W1:Y:S02]  /*1650*/  SYNCS.PHASECHK.TRANS64.TRYWAIT P0, [UR43+-0x8], R0 ;  /* 0xfffff800ff0075a7 */ /* 0x002e64000800016b */
[----:B-1--4-:R-:W-:Y:S05]  /*1660*/  @!P0 BRA `(.L_x_16) ;  /* 0x0000007000108947 */ /* 0x012fea0003800000 */
.L_x_263:
[----:B------:R-:W-:Y:S02]  /*1670*/  ULDC UR4, c[0x0][0x28c] ;  /* 0x0000a30000047ab9 */ /* 0x000fe40000000800 */
[----:B------:R-:W-:-:S13]  /*1680*/  ISETP.LT.AND P0, PT, RZ, UR4, PT ;  /* 0x00000004ff007c0c */ /* 0x000fda000bf01270 */
[----:B------:R-:W-:Y:S05]  /*1690*/  @P0 BRA `(.L_x_17) ;  /* 0x0000000000400947 */ /* 0x000fea0003800000 */
[----:B-1----:R-:W-:Y:S01]  /*16a0*/  MOV R0, 0x0 ;  /* 0x0000000000007802 */ /* 0x002fe20000000f00 */
[----:B------:R-:W-:Y:S01]  /*16b0*/  ULDC.64 UR4, c[0x4][0x68] ;  /* 0x01001a0000047ab9 */ /* 0x000fe20000000a00 */
[----:B------:R-:W-:Y:S01]  /*16c0*/  ULDC.64 UR6, c[0x4][0x8] ;  /* 0x0100020000067ab9 */ /* 0x000fe20000000a00 */
[----:B------:R-:W-:Y:S01]  /*16d0*/  IMAD.U32 R4, RZ, RZ, UR4 ;  /* 0x00000004ff047e24 */ /* 0x000fe2000f8e00ff */
[----:B------:R1:W2:Y:S01]  /*16e0*/  LDC.64 R14, c[0x4][R0] ;  /* 0x01000000000e7b82 */ /* 0x0002a20000000a00 */
[----:B------:R-:W-:Y:S01]  /*16f0*/  IMAD.U32 R5, RZ, RZ, UR5 ;  /* 0x00000005ff057e24 */ /* 0x000fe2000f8e00ff */
[----:B------:R-:W-:Y:S01]  /*1700*/  ULDC.64 UR4, c[0x4][0x70] ;  /* 0x01001c0000047ab9 */ /* 0x000fe20000000a00 */
[----:B0-----:R-:W-:Y:S02]  /*1710*/  IMAD.U32 R10, RZ, RZ, UR6 ;  /* 0x00000006ff0a7e24 */ /* 0x001fe4000f8e00ff */
[----:B------:R-:W-:Y:S02]  /*1720*/  IMAD.U32 R6, RZ, RZ, UR4 ;  /* 0x00000004ff067e24 */ /* 0x000fe4000f8e00ff */
[----:B------:R-:W-:-:S02]  /*1730*/  IMAD.U32 R7, RZ, RZ, UR5 ;  /* 0x00000005ff077e24 */ /* 0x000fc4000f8e00ff */
[----:B------:R-:W-:Y:S02]  /*1740*/  IMAD.U32 R11, RZ, RZ, UR7 ;  /* 0x00000007ff0b7e24 */ /* 0x000fe4000f8e00ff */
[----:B------:R-:W-:Y:S02]  /*1750*/  IMAD.MOV.U32 R8, RZ, RZ, 0x1e1 ;  /* 0x000001e1ff087424 */ /* 0x000fe400078e00ff */
[----:B------:R-:W-:Y:S02]  /*1760*/  IMAD.MOV.U32 R12, RZ, RZ, 0x1 ;  /* 0x00000001ff0c7424 */ /* 0x000fe400078e00ff */
[----:B-1----:R-:W-:-:S07]  /*1770*/  IMAD.MOV.U32 R13, RZ, RZ, RZ ;  /* 0x000000ffff0d7224 */ /* 0x002fce00078e00ff */
[----:B------:R-:W-:-:S07]  /*1780*/  LEPC R20, `(.L_x_17) ;  /* 0x000000001014794e */ /* 0x000fce0000000000 */
[----:B--2--5:R-:W-:Y:S05]  /*1790*/  CALL.ABS.NOINC R14 ;  /* 0x000000000e007343 */ /* 0x024fea0003c00000 */
.L_x_17:
[----:B-1----:R-:W-:-:S04]  /*17a0*/  LOP3.LUT R0, R23, 0x1, RZ, 0xfc, !PT ;  /* 0x0000000117007812 */ /* 0x002fc800078efcff */
[----:B------:R-:W-:-:S13]  /*17b0*/  ISETP.NE.AND P0, PT, R0, 0x3, PT ;  /* 0x000000030000780c */ /* 0x000fda0003f05270 */
[----:B------:R-:W-:Y:S05]  /*17c0*/  @!P0 BRA `(.L_x_18) ;  /* 0x0000000000048947 */ /* 0x000fea0003800000 */
[----:B------:R-:W-:Y:S01]  /*17d0*/  BPT.TRAP 0x1 ;  /* 0x000000040000795c */ /* 0x000fe20000300000 */
.L_x_18:
[----:B------:R-:W-:Y:S02]  /*17e0*/  IMAD.U32 R3, RZ, RZ, UR38 ;  /* 0x00000026ff037e24 */ /* 0x000fe4000f8e00ff */
[----:B------:R-:W-:-:S03]  /*17f0*/  IMAD.U32 R0, RZ, RZ, UR39 ;  /* 0x00000027ff007e24 */ /* 0x000fc6000f8e00ff */
[----:B------:R-:W-:Y:S02]  /*1800*/  LEA R3, R3, UR41, 0x3 ;  /* 0x0000002903037c11 */ /* 0x000fe4000f8e18ff */
[----:B------:R-:W-:-:S04]  /*1810*/  SHF.L.U32 R0, R0, 0x1f, RZ ;  /* 0x0000001f00007819 */ /* 0x000fc800000006ff */
[----:B------:R1:W2:Y:S01]  /*1820*/  SYNCS.PHASECHK.TRANS64.TRYWAIT P1, [R3+URZ], R0 ;  /* 0x00000000030075a7 */ /* 0x0002a2000802017f */
[----:B------:R-:W-:Y:S05]  /*1830*/  @!P0 BRA `(.L_x_19) ;  /* 0x0000000000048947 */ /* 0x000fea0003800000 */
[----:B------:R-:W-:Y:S01]  /*1840*/  BPT.TRAP 0x1 ;  /* 0x000000040000795c */ /* 0x000fe20000300000 */
.L_x_19:
[----:B------:R-:W-:-:S05]  /*1850*/  IMAD.U32 R4, RZ, RZ, UR42 ;  /* 0x0000002aff047e24 */ /* 0x000fca000f8e00ff */
[----:B------:R-:W-:Y:S01]  /*1860*/  ISETP.GE.AND P2, PT, R4, 0x1, PT ;  /* 0x000000010400780c */ /* 0x000fe20003f46270 */
[----:B--2---:R-:W-:-:S12]  /*1870*/  @P1 BRA `(.L_x_20) ;  /* 0x0000000000081947 */ /* 0x004fd80003800000 */
[----:B------:R-:W2:Y:S02]  /*1880*/  SYNCS.PHASECHK.TRANS64.TRYWAIT P1, [R3+URZ], R0 ;  /* 0x00000000030075a7 */ /* 0x000ea4000802017f */
[----:B--2---:R-:W-:Y:S05]  /*1890*/  @!P1 BRA `(.L_x_21) ;  /* 0x0000006c009c9947 */ /* 0x004fea0003800000 */
.L_x_20:
[----:B------:R-:W-:Y:S05]  /*18a0*/  WARPSYNC.ALL ;  /* 0x0000000000007948 */ /* 0x000fea0003800000 */
[----:B------:R-:W-:Y:S01]  /*18b0*/  UIADD3 UR4, UR41, 0x200, URZ ;  /* 0x0000020029047890 */ /* 0x000fe2000fffe03f */
[----:B------:R-:W-:Y:S01]  /*18c0*/  WARPGROUP.ARRIVE ;  /* 0x00000000000079c5 */ /* 0x000fe20000000000 */
[----:B------:R-:W-:Y:S02]  /*18d0*/  UIADD3 UR5, UR41, 0xe200, URZ ;  /* 0x0000e20029057890 */ /* 0x000fe4000fffe03f */
[----:B------:R-:W-:Y:S02]  /*18e0*/  USHF.R.U32.HI UR4, URZ, 0x4, UR4 ;  /* 0x000000043f047899 */ /* 0x000fe40008011604 */
[----:B------:R-:W-:-:S02]  /*18f0*/  USHF.R.U32.HI UR5, URZ, 0x4, UR5 ;  /* 0x000000043f057899 */ /* 0x000fc40008011605 */
[----:B------:R-:W-:Y:S02]  /*1900*/  ULOP3.LUT UR4, UR4, 0x3fff, URZ, 0xc0, !UPT ;  /* 0x00003fff04047892 */ /* 0x000fe4000f8ec03f */
[----:B------:R-:W-:Y:S02]  /*1910*/  ULOP3.LUT UR5, UR5, 0x3fff, URZ, 0xc0, !UPT ;  /* 0x00003fff05057892 */ /* 0x000fe4000f8ec03f */
[----:B------:R-:W-:Y:S02]  /*1920*/  ULOP3.LUT UR11, UR4, 0x10000, URZ, 0xfc, !UPT ;  /* 0x00010000040b7892 */ /* 0x000fe4000f8efc3f */
[----:B------:R-:W-:Y:S02]  /*1930*/  ULOP3.LUT UR10, UR5, 0x10000, URZ, 0xfc, !UPT ;  /* 0x00010000050a7892 */ /* 0x000fe4000f8efc3f */
[----:B------:R-:W-:Y:S02]  /*1940*/  ULEA UR4, UR38, UR11, 0x8 ;  /* 0x0000000b26047291 */ /* 0x000fe4000f8e403f */
[----:B------:R-:W-:Y:S01]  /*1950*/  UIMAD UR6, UR38, 0x300, UR10 ;  /* 0x00000300260678a4 */ /* 0x000fe2000f8e020a */
[----:B------:R-:W-:Y:S01]  /*1960*/  UMOV UR5, 0x80000020 ;  /* 0x8000002000057882 */ /* 0x000fe20000000000 */
[----:B------:R-:W-:-:S07]  /*1970*/  UMOV UR7, 0x80000020 ;  /* 0x8000002000077882 */ /* 0x000fce0000000000 */
[----:B------:R-:W-:Y:S01]  /*1980*/  IGMMA.64x192x32.S8.S8 R24, gdesc[UR4], RZ, !UPT, gsb0 ;  /* 0x04e00000041879f1 */ /* 0x000fe2000c0410ff */
[----:B------:R-:W-:Y:S02]  /*1990*/  UIADD3 UR4, UR4, 0x2, URZ ;  /* 0x0000000204047890 */ /* 0x000fe4000fffe03f */
[----:B------:R-:W-:Y:S01]  /*19a0*/  UIADD3 UR6, UR6, 0x2, URZ ;  /* 0x0000000206067890 */ /* 0x000fe2000fffe03f */
[----:B------:R-:W-:Y:S01]  /*19b0*/  UMOV UR5, 0x80000020 ;  /* 0x8000002000057882 */ /* 0x000fe20000000000 */
[----:B------:R-:W-:Y:S01]  /*19c0*/  UMOV UR7, 0x80000020 ;  /* 0x8000002000077882 */ /* 0x000fe20000000000 */
[----:B------:R-:W-:Y:S02]  /*19d0*/  WARPGROUP.DEPBAR.LE gsb0, 0x0 ;  /* 0x00008000000079c5 */ /* 0x000fe40000010000 */
[----:B------:R-:W-:-:S06]  /*19e0*/  WARPGROUP.ARRIVE ;  /* 0x00000000000079c5 */ /* 0x000fcc0000000000 */
[----:B------:R-:W-:Y:S03]  /*19f0*/  IGMMA.64x192x32.S8.S8 R24, gdesc[UR4], R24, gsb0 ;  /* 0x04e00000041879f1 */ /* 0x000fe60008041018 */
[----:B------:R-:W-:Y:S02]  /*1a00*/  WARPGROUP.DEPBAR.LE gsb0, 0x0 ;  /* 0x00008000000079c5 */ /* 0x000fe40000010000 */
[----:B------:R-:W-:Y:S05]  /*1a10*/  @!P2 BRA `(.L_x_22) ;  /* 0x0000000000d0a947 */ /* 0x000fea0003800000 */
[----:B------:R-:W-:Y:S01]  /*1a20*/  UIADD3 UR4, UR38, 0x1, URZ ;  /* 0x0000000126047890 */ /* 0x000fe2000fffe03f */
[----:B-12---:R-:W-:Y:S01]  /*1a30*/  IMAD.U32 R0, RZ, RZ, UR42 ;  /* 0x0000002aff007e24 */ /* 0x006fe2000f8e00ff */
[----:B------:R-:W-:Y:S02]  /*1a40*/  UMOV UR9, UR38 ;  /* 0x0000002600097c82 */ /* 0x000fe40008000000 */
[----:B------:R-:W-:-:S04]  /*1a50*/  UISETP.NE.AND UP0, UPT, UR4, 0xe, UPT ;  /* 0x0000000e0400788c */ /* 0x000fc8000bf05270 */
[----:B------:R-:W-:Y:S02]  /*1a60*/  USEL UR5, URZ, 0x1, UP0 ;  /* 0x000000013f057887 */ /* 0x000fe40008000000 */
[----:B------:R-:W-:Y:S02]  /*1a70*/  USEL UR8, UR4, URZ, UP0 ;  /* 0x0000003f04087287 */ /* 0x000fe40008000000 */
[----:B------:R-:W-:-:S06]  /*1a80*/  ULOP3.LUT UR5, UR39, UR5, URZ, 0x3c, !UPT ;  /* 0x0000000527057292 */ /* 0x000fcc000f8e3c3f */
[----:B------:R-:W-:-:S07]  /*1a90*/  IMAD.U32 R5, RZ, RZ, UR5 ;  /* 0x00000005ff057e24 */ /* 0x000fce000f8e00ff */
.L_x_29:
[----:B-12---:R-:W-:Y:S05]  /*1aa0*/  @!P0 BRA `(.L_x_23) ;  /* 0x0000000000048947 */ /* 0x006fea0003800000 */
[----:B------:R-:W-:Y:S01]  /*1ab0*/  BPT.TRAP 0x1 ;  /* 0x000000040000795c */ /* 0x000fe20000300000 */
.L_x_23:
[----:B------:R-:W-:Y:S01]  /*1ac0*/  ULEA UR4, UR8, UR41, 0x3 ;  /* 0x0000002908047291 */ /* 0x000fe2000f8e183f */
[----:B------:R-:W-:-:S08]  /*1ad0*/  SHF.L.U32 R3, R5, 0x1f, RZ ;  /* 0x0000001f05037819 */ /* 0x000fd000000006ff */
[----:B------:R1:W2:Y:S01]  /*1ae0*/  SYNCS.PHASECHK.TRANS64.TRYWAIT P1, [UR4], R3 ;  /* 0x00000003ff0075a7 */ /* 0x0002a20008020144 */
[----:B------:R-:W-:Y:S05]  /*1af0*/  @!P0 BRA `(.L_x_24) ;  /* 0x0000000000048947 */ /* 0x000fea0003800000 */
[----:B------:R-:W-:Y:S01]  /*1b00*/  BPT.TRAP 0x1 ;  /* 0x000000040000795c */ /* 0x000fe20000300000 */
.L_x_24:
[----:B--2---:R-:W-:Y:S05]  /*1b10*/  @P1 BRA `(.L_x_25) ;  /* 0x0000000000081947 */ /* 0x004fea0003800000 */
[----:B------:R-:W2:Y:S02]  /*1b20*/  SYNCS.PHASECHK.TRANS64.TRYWAIT P1, [UR4], R3 ;  /* 0x00000003ff0075a7 */ /* 0x000ea40008020144 */
[----:B--2---:R-:W-:Y:S05]  /*1b30*/  @!P1 BRA `(.L_x_26) ;  /* 0x0000006c00089947 */ /* 0x004fea0003800000 */
.L_x_25:
[----:B------:R-:W-:Y:S01]  /*1b40*/  ULEA UR4, UR8, UR11, 0x8 ;  /* 0x0000000b08047291 */ /* 0x000fe2000f8e403f */
[----:B------:R-:W-:Y:S01]  /*1b50*/  WARPGROUP.ARRIVE ;  /* 0x00000000000079c5 */ /* 0x000fe20000000000 */
[----:B------:R-:W-:Y:S01]  /*1b60*/  UIMAD UR6, UR8, 0x300, UR10 ;  /* 0x00000300080678a4 */ /* 0x000fe2000f8e020a */
[----:B------:R-:W-:Y:S01]  /*1b70*/  UMOV UR5, 0x80000020 ;  /* 0x8000002000057882 */ /* 0x000fe20000000000 */
[----:B------:R-:W-:-:S07]  /*1b80*/  UMOV UR7, 0x80000020 ;  /* 0x8000002000077882 */ /* 0x000fce0000000000 */
[----:B------:R-:W-:Y:S01]  /*1b90*/  IGMMA.64x192x32.S8.S8 R24, gdesc[UR4], R24, gsb0 ;  /* 0x04e00000041879f1 */ /* 0x000fe20008041018 */
        /* <DEDUP_REMOVED lines=9> */
[----:B------:R-:W-:Y:S01]  /*1c30*/  BPT.TRAP 0x1 ;  /* 0x000000040000795c */ /* 0x000fe20000300000 */
.L_x_27:
[----:B------:R-:W-:Y:S01]  /*1c40*/  ULEA UR4, UR9, UR41, 0x3 ;  /* 0x0000002909047291 */ /* 0x000fe2000f8e183f */
[----:B------:R-:W-:-:S03]  /*1c50*/  ISETP.GT.U32.AND P1, PT, R23, 0x1, PT ;  /* 0x000000011700780c */ /* 0x000fc60003f24070 */
[----:B------:R-:W-:-:S04]  /*1c60*/  UIADD3 UR4, UR4, 0x70, URZ ;  /* 0x0000007004047890 */ /* 0x000fc8000fffe03f */
[----:B------:R-:W-:-:S09]  /*1c70*/  UPRMT UR4, URZ, 0x654, UR4 ;  /* 0x000006543f047896 */ /* 0x000fd20008000004 */
[----:B------:R-:W-:Y:S01]  /*1c80*/  SYNCS.ARRIVE.TRANS64.RED.A1T0 RZ, [UR4], RZ ;  /* 0x000000ffffff79a7 */ /* 0x000fe20008100404 */
[----:B------:R-:W-:Y:S05]  /*1c90*/  @P1 BRA `(.L_x_28) ;  /* 0x0000000000041947 */ /* 0x000fea0003800000 */
[----:B------:R-:W-:Y:S01]  /*1ca0*/  BPT.TRAP 0x1 ;  /* 0x000000040000795c */ /* 0x000fe20000300000 */
.L_x_28:
[----:B------:R-:W-:Y:S01]  /*1cb0*/  UIADD3 UR8, UR8, 0x1, URZ ;  /* 0x0000000108087890 */ /* 0x000fe2000fffe03f */
[C---:B------:R-:W-:Y:S01]  /*1cc0*/  ISETP.GT.AND P1, PT, R0.reuse, 0x1, PT ;  /* 0x000000010000780c */ /* 0x040fe20003f24270 */
[----:B------:R-:W-:Y:S01]  /*1cd0*/  UIADD3 UR9, UR9, 0x1, URZ ;  /* 0x0000000109097890 */ /* 0x000fe2000fffe03f */
[----:B------:R-:W-:Y:S01]  /*1ce0*/  VIADD R0, R0, 0xffffffff ;  /* 0xffffffff00007836 */ /* 0x000fe20000000000 */
[----:B------:R-:W-:Y:S02]  /*1cf0*/  UISETP.NE.AND UP0, UPT, UR8, 0xe, UPT ;  /* 0x0000000e0800788c */ /* 0x000fe4000bf05270 */
[----:B------:R-:W-:Y:S02]  /*1d00*/  UISETP.NE.AND UP1, UPT, UR9, 0xe, UPT ;  /* 0x0000000e0900788c */ /* 0x000fe4000bf25270 */
[----:B------:R-:W-:Y:S02]  /*1d10*/  USEL UR4, URZ, 0x1, UP0 ;  /* 0x000000013f047887 */ /* 0x000fe40008000000 */
[----:B------:R-:W-:-:S02]  /*1d20*/  USEL UR8, UR8, URZ, UP0 ;  /* 0x0000003f08087287 */ /* 0x000fc40008000000 */
[----:B------:R-:W-:Y:S02]  /*1d30*/  USEL UR9, UR9, URZ, UP1 ;  /* 0x0000003f09097287 */ /* 0x000fe40008800000 */
[----:B------:R-:W-:Y:S01]  /*1d40*/  LOP3.LUT R5, R5, UR4, RZ, 0x3c, !PT ;  /* 0x0000000405057c12 */ /* 0x000fe2000f8e3cff */
[----:B------:R-:W-:Y:S09]  /*1d50*/  @P1 BRA `(.L_x_29) ;  /* 0xfffffffc00501947 */ /* 0x000ff2000383ffff */
.L_x_22:
[----:B-12---:R-:W1:Y:S01]  /*1d60*/  LDC R0, c[0x0][0x28c] ;  /* 0x0000a300ff007b82 */ /* 0x006e620000000800 */
[----:B------:R-:W-:-:S04]  /*1d70*/  IMAD.U32 R3, RZ, RZ, UR47 ;  /* 0x0000002fff037e24 */ /* 0x000fc8000f8e00ff */
[----:B------:R2:W-:Y:S01]  /*1d80*/  SYNCS.ARRIVE.TRANS64.A1T0 RZ, [R3+UR46], RZ ;  /* 0x000000ff03ff79a7 */ /* 0x0005e2000810002e */
[----:B-1----:R-:W-:-:S13]  /*1d90*/  ISETP.GE.AND P1, PT, R0, 0x1, PT ;  /* 0x000000010000780c */ /* 0x002fda0003f26270 */
[----:B--2---:R-:W-:Y:S05]  /*1da0*/  @!P1 BRA `(.L_x_30) ;  /* 0x0000000000389947 */ /* 0x004fea0003800000 */
[----:B------:R-:W-:Y:S05]  /*1db0*/  @!P0 BRA `(.L_x_31) ;  /* 0x0000000000048947 */ /* 0x000fea0003800000 */
[----:B------:R-:W-:Y:S01]  /*1dc0*/  BPT.TRAP 0x1 ;  /* 0x000000040000795c */ /* 0x000fe20000300000 */
.L_x_31:
[----:B------:R-:W-:Y:S01]  /*1dd0*/  UIADD3 UR6, UR38, UR42, URZ ;  /* 0x0000002a26067290 */ /* 0x000fe2000fffe03f */
[----:B------:R-:W-:-:S03]  /*1de0*/  ISETP.GT.U32.AND P0, PT, R23, 0x1, PT ;  /* 0x000000011700780c */ /* 0x000fc60003f04070 */
[----:B------:R-:W-:-:S04]  /*1df0*/  USHF.R.U32.HI UR4, URZ, 0x1, UR6 ;  /* 0x000000013f047899 */ /* 0x000fc80008011606 */
[----:B------:R-:W-:-:S04]  /*1e00*/  UIMAD.WIDE.U32 UR4, UR4, -0x6db6db6d, URZ ;  /* 0x92492493040478a5 */ /* 0x000fc8000f8e003f */
[----:B------:R-:W-:-:S04]  /*1e10*/  USHF.R.U32.HI UR4, URZ, 0x2, UR5 ;  /* 0x000000023f047899 */ /* 0x000fc80008011605 */
[----:B------:R-:W-:-:S04]  /*1e20*/  UIMAD UR6, UR4, -0xe, UR6 ;  /* 0xfffffff2040678a4 */ /* 0x000fc8000f8e0206 */
[----:B------:R-:W-:-:S04]  /*1e30*/  ULEA UR6, UR6, UR41, 0x3 ;  /* 0x0000002906067291 */ /* 0x000fc8000f8e183f */
[----:B------:R-:W-:-:S04]  /*1e40*/  UIADD3 UR6, UR6, 0x70, URZ ;  /* 0x0000007006067890 */ /* 0x000fc8000fffe03f */
[----:B------:R-:W-:-:S09]  /*1e50*/  UPRMT UR6, URZ, 0x654, UR6 ;  /* 0x000006543f067896 */ /* 0x000fd20008000006 */
[----:B------:R-:W-:Y:S01]  /*1e60*/  SYNCS.ARRIVE.TRANS64.RED.A1T0 RZ, [UR6], RZ ;  /* 0x000000ffffff79a7 */ /* 0x000fe20008100406 */
[----:B------:R-:W-:Y:S05]  /*1e70*/  @P0 BRA `(.L_x_30) ;  /* 0x0000000000040947 */ /* 0x000fea0003800000 */
[----:B------:R-:W-:Y:S01]  /*1e80*/  BPT.TRAP 0x1 ;  /* 0x000000040000795c */ /* 0x000fe20000300000 */
.L_x_30:
[----:B------:R-:W-:Y:S01]  /*1e90*/  SHF.L.U32 R0, R132, 0x1f, RZ ;  /* 0x0000001f84007819 */ /* 0x000fe200000006ff */
[----:B------:R-:W-:Y:S01]  /*1ea0*/  UIADD3 UR38, UR38, UR45, URZ ;  /* 0x0000002d26267290 */ /* 0x000fe2000fffe03f */
[----:B------:R-:W-:Y:S01]  /*1eb0*/  IMAD R13, R19, 0xc0, RZ ;  /* 0x000000c0130d7824 */ /* 0x000fe200078e02ff */
[----:B------:R-:W-:Y:S01]  /*1ec0*/  UISETP.GE.U32.AND UP1, UPT, UR45, 0xe, UPT ;  /* 0x0000000e2d00788c */ /* 0x000fe2000bf26070 */
[----:B------:R-:W1:Y:S01]  /*1ed0*/  SYNCS.PHASECHK.TRANS64.TRYWAIT P0, [UR43+0x8], R0 ;  /* 0x00000800ff0075a7 */ /* 0x000e62000800016b */
[----:B------:R-:W-:Y:S01]  /*1ee0*/  UISETP.GT.U32.AND UP0, UPT, UR38, 0xd, UPT ;  /* 0x0000000d2600788c */ /* 0x000fe2000bf04070 */
[----:B0-----:R-:W-:Y:S01]  /*1ef0*/  SHF.R.S32.HI R11, RZ, 0x1f, R18 ;  /* 0x0000001fff0b7819 */ /* 0x001fe20000011412 */
[----:B------:R-:W-:Y:S02]  /*1f00*/  USHF.R.U32.HI UR4, URZ, 0x1, UR38 ;  /* 0x000000013f047899 */ /* 0x000fe40008011626 */
[----:B------:R-:W-:Y:S02]  /*1f10*/  UISETP.LT.U32.AND UP0, UPT, UR45, 0xe, UP0 ;  /* 0x0000000e2d00788c */ /* 0x000fe40008701070 */
[----:B------:R-:W-:-:S02]  /*1f20*/  UIMAD.WIDE.U32 UR4, UR4, -0x6db6db6d, URZ ;  /* 0x92492493040478a5 */ /* 0x000fc4000f8e003f */
[----:B------:R-:W-:Y:S02]  /*1f30*/  USEL UR6, URZ, 0x1, !UP0 ;  /* 0x000000013f067887 */ /* 0x000fe4000c000000 */
[----:B------:R-:W-:Y:S02]  /*1f40*/  USHF.R.U32.HI UR4, URZ, 0x2, UR5 ;  /* 0x000000023f047899 */ /* 0x000fe40008011605 */
[----:B------:R-:W-:Y:S02]  /*1f50*/  ULOP3.LUT UR39, UR39, UR6, URZ, 0x3c, !UPT ;  /* 0x0000000627277292 */ /* 0x000fe4000f8e3c3f */
[----:B------:R-:W-:Y:S02]  /*1f60*/  UIMAD UR38, UR4, -0xe, UR38 ;  /* 0xfffffff2042678a4 */ /* 0x000fe4000f8e0226 */
[----:B------:R-:W-:Y:S01]  /*1f70*/  @UP1 ULOP3.LUT UR39, UR39, 0x1, UR4, 0x78, !UPT ;  /* 0x0000000127271892 */ /* 0x000fe2000f8e7804 */
[----:B-1----:R-:W-:Y:S11]  /*1f80*/  @!P0 BRA `(.L_x_32) ;  /* 0x00000068000c8947 */ /* 0x002ff60003800000 */
.L_x_264:
[----:B0-----:R-:W-:Y:S01]  /*1f90*/  IMAD.SHL.U32 R3, R22, 0x40, RZ ;  /* 0x0000004016037824 */ /* 0x001fe200078e00ff */
[----:B------:R-:W-:Y:S01]  /*1fa0*/  ULDC UR6, c[0x0][0x284] ;  /* 0x0000a10000067ab9 */ /* 0x000fe20000000800 */
[----:B------:R-:W-:Y:S01]  /*1fb0*/  ULDC.64 UR4, c[0x0][0x5d0] ;  /* 0x0001740000047ab9 */ /* 0x000fe20000000a00 */
[----:B------:R-:W-:Y:S01]  /*1fc0*/  SHF.R.S32.HI R10, RZ, 0x1f, R13 ;  /* 0x0000001fff0a7819 */ /* 0x000fe2000001140d */
[----:B------:R-:W-:Y:S01]  /*1fd0*/  IMAD R7, R11, UR4, RZ ;  /* 0x000000040b077c24 */ /* 0x000fe2000f8e02ff */
[----:B------:R-:W-:Y:S01]  /*1fe0*/  ISETP.GE.AND P0, PT, R3, UR6, PT ;  /* 0x0000000603007c0c */ /* 0x000fe2000bf06270 */
[C---:B------:R-:W-:Y:S01]  /*1ff0*/  IMAD.WIDE.U32 R4, R18.reuse, UR4, R124 ;  /* 0x0000000412047c25 */ /* 0x040fe2000f8e007c */
[----:B------:R-:W-:Y:S02]  /*2000*/  ULDC UR4, c[0x0][0x288] ;  /* 0x0000a20000047ab9 */ /* 0x000fe40000000800 */
[C---:B------:R-:W-:Y:S01]  /*2010*/  ISETP.GE.OR P0, PT, R13.reuse, UR4, P0 ;  /* 0x000000040d007c0c */ /* 0x040fe20008706670 */
[----:B------:R-:W-:Y:S01]  /*2020*/  IMAD R7, R18, UR5, R7 ;  /* 0x0000000512077c24 */ /* 0x000fe2000f8e0207 */
[----:B------:R-:W-:-:S04]  /*2030*/  IADD3 R4, P1, R13, R4, RZ ;  /* 0x000000040d047210 */ /* 0x000fc80007f3e0ff */
[----:B------:R-:W-:-:S07]  /*2040*/  IADD3.X R5, R10, R5, R7, P1, !PT ;  /* 0x000000050a057210 */ /* 0x000fce0000ffe407 */
[----:B------:R-:W-:Y:S05]  /*2050*/  @P0 BRA `(.L_x_33) ;  /* 0x0000004800ac0947 */ /* 0x000fea0003800000 */
[----:B------:R-:W0:Y:S01]  /*2060*/  LDC.64 R8, c[0x0][0x5c8] ;  /* 0x00017200ff087b82 */ /* 0x000e220000000a00 */
[----:B------:R-:W-:Y:S01]  /*2070*/  IMAD.WIDE R14, R22, 0x40, R122 ;  /* 0x00000040160e7825 */ /* 0x000fe200078e027a */
[----:B------:R-:W-:Y:S01]  /*2080*/  ULDC.64 UR4, c[0x0][0x5c0] ;  /* 0x0001700000047ab9 */ /* 0x000fe20000000a00 */
[----:B------:R-:W-:Y:S02]  /*2090*/  BSSY B0, `(.L_x_33) ;  /* 0x00004a7000007945 */ /* 0x000fe40003800000 */
[----:B------:R-:W-:Y:S02]  /*20a0*/  IMAD.IADD R20, R130, 0x1, -R3 ;  /* 0x0000000182147824 */ /* 0x000fe400078e0a03 */
[----:B------:R-:W-:Y:S02]  /*20b0*/  IMAD.IADD R19, R127, 0x1, -R13 ;  /* 0x000000017f137824 */ /* 0x000fe400078e0a0d */
[-C--:B0-----:R-:W-:Y:S02]  /*20c0*/  IMAD R0, R15, R8.reuse, RZ ;  /* 0x000000080f007224 */ /* 0x081fe400078e02ff */
[----:B------:R-:W-:-:S04]  /*20d0*/  IMAD.WIDE.U32 R4, R14, R8, R4 ;  /* 0x000000080e047225 */ /* 0x000fc800078e0004 */
[----:B------:R-:W-:Y:S01]  /*20e0*/  IMAD R7, R14, R9, R0 ;  /* 0x000000090e077224 */ /* 0x000fe200078e0200 */
[----:B------:R-:W-:-:S03]  /*20f0*/  IADD3 R4, P0, R4, UR4, RZ ;  /* 0x0000000404047c10 */ /* 0x000fc6000ff1e0ff */
[----:B------:R-:W-:Y:S01]  /*2100*/  IMAD.IADD R7, R5, 0x1, R7 ;  /* 0x0000000105077824 */ /* 0x000fe200078e0207 */
[----:B------:R-:W-:-:S04]  /*2110*/  LEA R6, P1, R8, R4, 0x3 ;  /* 0x0000000408067211 */ /* 0x000fc800078218ff */
[----:B------:R-:W-:Y:S02]  /*2120*/  IADD3.X R5, R7, UR5, RZ, P0, !PT ;  /* 0x0000000507057c10 */ /* 0x000fe400087fe4ff */
[----:B-----5:R-:W-:Y:S02]  /*2130*/  ISETP.NE.AND P0, PT, R121, RZ, PT ;  /* 0x000000ff7900720c */ /* 0x020fe40003f05270 */
[----:B------:R-:W-:-:S11]  /*2140*/  LEA.HI.X R7, R8, R5, R9, 0x3, P1 ;  /* 0x0000000508077211 */ /* 0x000fd600008f1c09 */
[----:B------:R-:W-:Y:S05]  /*2150*/  @!P0 BRA `(.L_x_34) ;  /* 0x0000003400e08947 */ /* 0x000fea0003800000 */
[----:B------:R-:W0:Y:S01]  /*2160*/  LDC.64 R134, c[0x0][0x5b0] ;  /* 0x00016c00ff867b82 */ /* 0x000e220000000a00 */
[----:B------:R-:W-:Y:S01]  /*2170*/  ULDC.64 UR4, c[0x0][0x5b8] ;  /* 0x00016e0000047ab9 */ /* 0x000fe20000000a00 */
[----:B------:R-:W-:Y:S01]  /*2180*/  ISETP.GE.AND P1, PT, R20, 0x1, PT ;  /* 0x000000011400780c */ /* 0x000fe20003f26270 */
[C---:B------:R-:W-:Y:S01]  /*2190*/  IMAD.WIDE.U32 R8, R18.reuse, UR4, R124 ;  /* 0x0000000412087c25 */ /* 0x040fe2000f8e007c */
[----:B------:R-:W-:Y:S02]  /*21a0*/  BSSY B1, `(.L_x_35) ;  /* 0x000000e000017945 */ /* 0x000fe40003800000 */
[----:B------:R-:W-:Y:S01]  /*21b0*/  ISETP.LT.OR P5, PT, R19, 0x1, !P1 ;  /* 0x000000011300780c */ /* 0x000fe20004fa1670 */
[----:B------:R-:W-:Y:S01]  /*21c0*/  IMAD R3, R11, UR4, RZ ;  /* 0x000000040b037c24 */ /* 0x000fe2000f8e02ff */
[----:B------:R-:W1:Y:S01]  /*21d0*/  LDC.64 R136, c[0x0][0x5a8] ;  /* 0x00016a00ff887b82 */ /* 0x000e620000000a00 */
[----:B------:R-:W-:Y:S02]  /*21e0*/  IADD3 R12, P0, R13, R8, RZ ;  /* 0x000000080d0c7210 */ /* 0x000fe40007f1e0ff */
[----:B------:R-:W-:-:S05]  /*21f0*/  IMAD R3, R18, UR5, R3 ;  /* 0x0000000512037c24 */ /* 0x000fca000f8e0203 */
[----:B------:R-:W-:Y:S01]  /*2200*/  IADD3.X R13, R10, R9, R3, P0, !PT ;  /* 0x000000090a0d7210 */ /* 0x000fe200007fe403 */
[-C--:B0-----:R-:W-:Y:S02]  /*2210*/  IMAD R0, R15, R134.reuse, RZ ;  /* 0x000000860f007224 */ /* 0x081fe400078e02ff */
[----:B------:R-:W-:-:S04]  /*2220*/  IMAD.WIDE.U32 R8, R14, R134, R12 ;  /* 0x000000860e087225 */ /* 0x000fc800078e000c */
[----:B------:R-:W-:Y:S01]  /*2230*/  IMAD R21, R14, R135, R0 ;  /* 0x000000870e157224 */ /* 0x000fe200078e0200 */
[----:B-1----:R-:W-:-:S04]  /*2240*/  IADD3 R8, P0, R8, R136, RZ ;  /* 0x0000008808087210 */ /* 0x002fc80007f1e0ff */
[----:B------:R-:W-:Y:S01]  /*2250*/  IADD3.X R9, R137, R9, R21, P0, !PT ;  /* 0x0000000989097210 */ /* 0x000fe200007fe415 */
[----:B------:R-:W-:Y:S08]  /*2260*/  @P5 BRA `(.L_x_36) ;  /* 0x0000000000045947 */ /* 0x000ff00003800000 */
[----:B------:R0:W5:Y:S02]  /*2270*/  LDG.E.U8 R131, desc[UR36][R8.64] ;  /* 0x0000002408837981 */ /* 0x000164000c1e1100 */
.L_x_36:
[----:B------:R-:W-:Y:S05]  /*2280*/  BSYNC B1 ;  /* 0x0000000000017941 */ /* 0x000fea0003800000 */
.L_x_35:
[----:B-----5:R-:W-:Y:S01]  /*2290*/  LOP3.LUT R0, R131, 0xffff, RZ, 0xc0, !PT ;  /* 0x0000ffff83007812 */ /* 0x020fe200078ec0ff */
[----:B------:R-:W-:Y:S01]  /*22a0*/  IMAD.SHL.U32 R10, R134, 0x8, RZ ;  /* 0x00000008860a7824 */ /* 0x000fe200078e00ff */
[----:B------:R-:W-:Y:S01]  /*22b0*/  ISETP.LT.OR P2, PT, R19, 0x2, !P1 ;  /* 0x000000021300780c */ /* 0x000fe20004f41670 */
[----:B------:R-:W-:Y:S01]  /*22c0*/  BSSY B1, `(.L_x_37) ;  /* 0x000000e000017945 */ /* 0x000fe20003800000 */
[----:B------:R-:W-:Y:S02]  /*22d0*/  PRMT R0, R0, 0x8880, RZ ;  /* 0x0000888000007816 */ /* 0x000fe400000000ff */
[----:B------:R-:W-:Y:S02]  /*22e0*/  SHF.L.U64.HI R11, R134, 0x3, R135 ;  /* 0x00000003860b7819 */ /* 0x000fe40000010287 */
[----:B------:R-:W-:Y:S01]  /*22f0*/  ISETP.GE.AND P0, PT, R20, 0x9, PT ;  /* 0x000000091400780c */ /* 0x000fe20003f06270 */
[----:B------:R-:W-:Y:S02]  /*2300*/  IMAD R3, R0, R121, RZ ;  /* 0x0000007900037224 */ /* 0x000fe400078e02ff */
[----:B------:R-:W-:-:S04]  /*2310*/  IMAD.WIDE.U32 R10, R14, R134, R10 ;  /* 0x000000860e0a7225 */ /* 0x000fc800078e000a */
[----:B------:R-:W-:Y:S01]  /*2320*/  @!P5 IMAD R15, R24, R120, R3 ;  /* 0x00000078180fd224 */ /* 0x000fe200078e0203 */
[----:B------:R-:W-:Y:S01]  /*2330*/  IADD3 R10, P3, P4, R12, R136, R10 ;  /* 0x000000880c0a7210 */ /* 0x000fe20007c7e00a */
[----:B------:R-:W-:-:S03]  /*2340*/  IMAD.IADD R14, R21, 0x1, R11 ;  /* 0x00000001150e7824 */ /* 0x000fc600078e020b */
[----:B------:R1:W-:Y:S01]  /*2350*/  @!P5 STG.E.U8 desc[UR36][R4.64], R15 ;  /* 0x0000000f0400d986 */ /* 0x0003e2000c101124 */
[----:B------:R-:W-:Y:S08]  /*2360*/  @P2 BRA `(.L_x_38) ;  /* 0x00000000000c2947 */ /* 0x000ff00003800000 */
[----:B------:R-:W2:Y:S02]  /*2370*/  LDG.E.U8 R131, desc[UR36][R8.64+0x1] ;  /* 0x0000012408837981 */ /* 0x000ea4000c1e1100 */
[----:B--2---:R-:W-:-:S05]  /*2380*/  PRMT R0, R131, 0x8880, RZ ;  /* 0x0000888083007816 */ /* 0x004fca00000000ff */
[----:B------:R-:W-:-:S07]  /*2390*/  IMAD R3, R0, R121, RZ ;  /* 0x0000007900037224 */ /* 0x000fce00078e02ff */
.L_x_38:
[----:B------:R-:W-:Y:S05]  /*23a0*/  BSYNC B1 ;  /* 0x0000000000017941 */ /* 0x000fea0003800000 */
.L_x_37:
[----:B------:R-:W-:Y:S01]  /*23b0*/  ISETP.LT.OR P5, PT, R19, 0x1, !P0 ;  /* 0x000000011300780c */ /* 0x000fe200047a1670 */
[----:B------:R-:W-:Y:S01]  /*23c0*/  @!P2 IMAD R25, R25, R120, R3 ;  /* 0x000000781919a224 */ /* 0x000fe200078e0203 */
[----:B------:R-:W-:Y:S01]  /*23d0*/  BSSY B1, `(.L_x_39) ;  /* 0x000000a000017945 */ /* 0x000fe20003800000 */
[----:B------:R-:W-:Y:S02]  /*23e0*/  IADD3.X R11, R13, R137, R14, P3, P4 ;  /* 0x000000890d0b7210 */ /* 0x000fe40001fe840e */
[C---:B------:R-:W-:Y:S01]  /*23f0*/  ISETP.LT.OR P3, PT, R19.reuse, 0x2, !P0 ;  /* 0x000000021300780c */ /* 0x040fe20004761670 */
[----:B------:R2:W-:Y:S01]  /*2400*/  @!P2 STG.E.U8 desc[UR36][R4.64+0x1], R25 ;  /* 0x000001190400a986 */ /* 0x0005e2000c101124 */
[C---:B------:R-:W-:Y:S02]  /*2410*/  ISETP.LT.OR P4, PT, R19.reuse, 0x9, !P1 ;  /* 0x000000091300780c */ /* 0x040fe40004f81670 */
[----:B------:R-:W-:-:S04]  /*2420*/  ISETP.LT.OR P2, PT, R19, 0xa, !P1 ;  /* 0x0000000a1300780c */ /* 0x000fc80004f41670 */
[----:B------:R-:W-:Y:S09]  /*2430*/  @P5 BRA `(.L_x_40) ;  /* 0x00000000000c5947 */ /* 0x000ff20003800000 */
[----:B------:R-:W3:Y:S02]  /*2440*/  LDG.E.U8 R131, desc[UR36][R10.64] ;  /* 0x000000240a837981 */ /* 0x000ee4000c1e1100 */
[----:B---3--:R-:W-:-:S05]  /*2450*/  PRMT R0, R131, 0x8880, RZ ;  /* 0x0000888083007816 */ /* 0x008fca00000000ff */
[----:B------:R-:W-:-:S07]  /*2460*/  IMAD R3, R0, R121, RZ ;  /* 0x0000007900037224 */ /* 0x000fce00078e02ff */
.L_x_40:
[----:B------:R-:W-:Y:S05]  /*2470*/  BSYNC B1 ;  /* 0x0000000000017941 */ /* 0x000fea0003800000 */
.L_x_39:
[----:B------:R-:W-:Y:S01]  /*2480*/  @!P5 IMAD R13, R26, R120, R3 ;  /* 0x000000781a0dd224 */ /* 0x000fe200078e0203 */
[----:B------:R-:W-:Y:S04]  /*2490*/  BSSY B1, `(.L_x_41) ;  /* 0x0000006000017945 */ /* 0x000fe80003800000 */
[----:B------:R3:W-:Y:S01]  /*24a0*/  @!P5 STG.E.U8 desc[UR36][R6.64], R13 ;  /* 0x0000000d0600d986 */ /* 0x0007e2000c101124 */
[----:B------:R-:W-:Y:S05]  /*24b0*/  @P3 BRA `(.L_x_42) ;  /* 0x00000000000c3947 */ /* 0x000fea0003800000 */
[----:B------:R-:W4:Y:S02]  /*24c0*/  LDG.E.U8 R131, desc[UR36][R10.64+0x1] ;  /* 0x000001240a837981 */ /* 0x000f24000c1e1100 */
[----:B----4-:R-:W-:-:S05]  /*24d0*/  PRMT R0, R131, 0x8880, RZ ;  /* 0x0000888083007816 */ /* 0x010fca00000000ff */
[----:B------:R-:W-:-:S07]  /*24e0*/  IMAD R3, R0, R121, RZ ;  /* 0x0000007900037224 */ /* 0x000fce00078e02ff */
.L_x_42:
[----:B------:R-:W-:Y:S05]  /*24f0*/  BSYNC B1 ;  /* 0x0000000000017941 */ /* 0x000fea0003800000 */
.L_x_41:
[----:B------:R-:W-:Y:S01]  /*2500*/  @!P3 IMAD R27, R27, R120, R3 ;  /* 0x000000781b1bb224 */ /* 0x000fe200078e0203 */
[----:B------:R-:W-:Y:S04]  /*2510*/  BSSY B1, `(.L_x_43) ;  /* 0x0000006000017945 */ /* 0x000fe80003800000 */
[----:B------:R4:W-:Y:S01]  /*2520*/  @!P3 STG.E.U8 desc[UR36][R6.64+0x1], R27 ;  /* 0x0000011b0600b986 */ /* 0x0009e2000c101124 */
[----:B------:R-:W-:Y:S05]  /*2530*/  @P4 BRA `(.L_x_44) ;  /* 0x00000000000c4947 */ /* 0x000fea0003800000 */
[----:B------:R-:W5:Y:S02]  /*2540*/  LDG.E.U8 R131, desc[UR36][R8.64+0x8] ;  /* 0x0000082408837981 */ /* 0x000f64000c1e1100 */
[----:B-----5:R-:W-:-:S05]  /*2550*/  PRMT R0, R131, 0x8880, RZ ;  /* 0x0000888083007816 */ /* 0x020fca00000000ff */
[----:B------:R-:W-:-:S07]  /*2560*/  IMAD R3, R0, R121, RZ ;  /* 0x0000007900037224 */ /* 0x000fce00078e02ff */
.L_x_44:
[----:B------:R-:W-:Y:S05]  /*2570*/  BSYNC B1 ;  /* 0x0000000000017941 */ /* 0x000fea0003800000 */
.L_x_43:
[----:B---3--:R-:W-:Y:S01]  /*2580*/  @!P4 IMAD R13, R28, R120, R3 ;  /* 0x000000781c0dc224 */ /* 0x008fe200078e0203 */
[----:B------:R-:W-:Y:S04]  /*2590*/  BSSY B1, `(.L_x_45) ;  /* 0x0000006000017945 */ /* 0x000fe80003800000 */
[----:B------:R3:W-:Y:S01]  /*25a0*/  @!P4 STG.E.U8 desc[UR36][R4.64+0x8], R13 ;  /* 0x0000080d0400c986 */ /* 0x0007e2000c101124 */
[----:B------:R-:W-:Y:S05]  /*25b0*/  @P2 BRA `(.L_x_46) ;  /* 0x00000000000c2947 */ /* 0x000fea0003800000 */
[----:B------:R-:W5:Y:S02]  /*25c0*/  LDG.E.U8 R131, desc[UR36][R8.64+0x9] ;  /* 0x0000092408837981 */ /* 0x000f64000c1e1100 */
[----:B-----5:R-:W-:-:S05]  /*25d0*/  PRMT R0, R131, 0x8880, RZ ;  /* 0x0000888083007816 */ /* 0x020fca00000000ff */
[----:B------:R-:W-:-:S07]  /*25e0*/  IMAD R3, R0, R121, RZ ;  /* 0x0000007900037224 */ /* 0x000fce00078e02ff */
.L_x_46:
[----:B------:R-:W-:Y:S05]  /*25f0*/  BSYNC B1 ;  /* 0x0000000000017941 */ /* 0x000fea0003800000 */
.L_x_45:
[----:B------:R-:W-:Y:S01]  /*2600*/  ISETP.LT.OR P4, PT, R19, 0x9, !P0 ;  /* 0x000000091300780c */ /* 0x000fe20004781670 */
[----:B------:R-:W-:Y:S01]  /*2610*/  @!P2 IMAD R29, R29, R120, R3 ;  /* 0x000000781d1da224 */ /* 0x000fe200078e0203 */
[----:B------:R-:W-:Y:S01]  /*2620*/  BSSY B1, `(.L_x_47) ;  /* 0x0000009000017945 */ /* 0x000fe20003800000 */
[C---:B------:R-:W-:Y:S02]  /*2630*/  ISETP.LT.OR P3, PT, R19.reuse, 0xa, !P0 ;  /* 0x0000000a1300780c */ /* 0x040fe40004761670 */
[C---:B------:R-:W-:Y:S01]  /*2640*/  ISETP.LT.OR P5, PT, R19.reuse, 0x11, !P1 ;  /* 0x000000111300780c */ /* 0x040fe20004fa1670 */
[----:B------:R0:W-:Y:S01]  /*2650*/  @!P2 STG.E.U8 desc[UR36][R4.64+0x9], R29 ;  /* 0x0000091d0400a986 */ /* 0x0001e2000c101124 */
[----:B------:R-:W-:-:S06]  /*2660*/  ISETP.LT.OR P2, PT, R19, 0x12, !P1 ;  /* 0x000000121300780c */ /* 0x000fcc0004f41670 */
[----:B------:R-:W-:Y:S07]  /*2670*/  @P4 BRA `(.L_x_48) ;  /* 0x00000000000c4947 */ /* 0x000fee0003800000 */
[----:B------:R-:W5:Y:S02]  /*2680*/  LDG.E.U8 R131, desc[UR36][R10.64+0x8] ;  /* 0x000008240a837981 */ /* 0x000f64000c1e1100 */
[----:B-----5:R-:W-:-:S05]  /*2690*/  PRMT R0, R131, 0x8880, RZ ;  /* 0x0000888083007816 */ /* 0x020fca00000000ff */
[----:B------:R-:W-:-:S07]  /*26a0*/  IMAD R3, R0, R121, RZ ;  /* 0x0000007900037224 */ /* 0x000fce00078e02ff */
.L_x_48:
[----:B------:R-:W-:Y:S05]  /*26b0*/  BSYNC B1 ;  /* 0x0000000000017941 */ /* 0x000fea0003800000 */
.L_x_47:
[----:B---3--:R-:W-:Y:S01]  /*26c0*/  @!P4 IMAD R13, R30, R120, R3 ;  /* 0x000000781e0dc224 */ /* 0x008fe200078e0203 */
[----:B------:R-:W-:Y:S04]  /*26d0*/  BSSY B1, `(.L_x_49) ;  /* 0x0000006000017945 */ /* 0x000fe80003800000 */
[----:B------:R3:W-:Y:S01]  /*26e0*/  @!P4 STG.E.U8 desc[UR36][R6.64+0x8], R13 ;  /* 0x0000080d0600c986 */ /* 0x0007e2000c101124 */
[----:B------:R-:W-:Y:S05]  /*26f0*/  @P3 BRA `(.L_x_50) ;  /* 0x00000000000c3947 */ /* 0x000fea0003800000 */
[----:B------:R-:W5:Y:S02]  /*2700*/  LDG.E.U8 R131, desc[UR36][R10.64+0x9] ;  /* 0x000009240a837981 */ /* 0x000f64000c1e1100 */
[----:B-----5:R-:W-:-:S05]  /*2710*/  PRMT R0, R131, 0x8880, RZ ;  /* 0x0000888083007816 */ /* 0x020fca00000000ff */
[----:B------:R-:W-:-:S07]  /*2720*/  IMAD R3, R0, R121, RZ ;  /* 0x0000007900037224 */ /* 0x000fce00078e02ff */
.L_x_50:
[----:B------:R-:W-:Y:S05]  /*2730*/  BSYNC B1 ;  /* 0x0000000000017941 */ /* 0x000fea0003800000 */
.L_x_49:
[----:B------:R-:W-:Y:S01]  /*2740*/  @!P3 IMAD R31, R31, R120, R3 ;  /* 0x000000781f1fb224 */ /* 0x000fe200078e0203 */
[----:B------:R-:W-:Y:S04]  /*2750*/  BSSY B1, `(.L_x_51) ;  /* 0x0000006000017945 */ /* 0x000fe80003800000 */
[----:B------:R0:W-:Y:S01]  /*2760*/  @!P3 STG.E.U8 desc[UR36][R6.64+0x9], R31 ;  /* 0x0000091f0600b986 */ /* 0x0001e2000c101124 */
[----:B------:R-:W-:Y:S05]  /*2770*/  @P5 BRA `(.L_x_52) ;  /* 0x00000000000c5947 */ /* 0x000fea0003800000 */
[----:B------:R-:W5:Y:S02]  /*2780*/  LDG.E.U8 R131, desc[UR36][R8.64+0x10] ;  /* 0x0000102408837981 */ /* 0x000f64000c1e1100 */
[----:B-----5:R-:W-:-:S05]  /*2790*/  PRMT R0, R131, 0x8880, RZ ;  /* 0x0000888083007816 */ /* 0x020fca00000000ff */
[----:B------:R-:W-:-:S07]  /*27a0*/  IMAD R3, R0, R121, RZ ;  /* 0x0000007900037224 */ /* 0x000fce00078e02ff */
.L_x_52:
[----:B------:R-:W-:Y:S05]  /*27b0*/  BSYNC B1 ;  /* 0x0000000000017941 */ /* 0x000fea0003800000 */
.L_x_51:
[----:B---3--:R-:W-:Y:S01]  /*27c0*/  @!P5 IMAD R13, R32, R120, R3 ;  /* 0x00000078200dd224 */ /* 0x008fe200078e0203 */
[----:B------:R-:W-:Y:S04]  /*27d0*/  BSSY B1, `(.L_x_53) ;  /* 0x0000006000017945 */ /* 0x000fe80003800000 */
[----:B------:R3:W-:Y:S01]  /*27e0*/  @!P5 STG.E.U8 desc[UR36][R4.64+0x10], R13 ;  /* 0x0000100d0400d986 */ /* 0x0007e2000c101124 */
[----:B------:R-:W-:Y:S05]  /*27f0*/  @P2 BRA `(.L_x_54) ;  /* 0x00000000000c2947 */ /* 0x000fea0003800000 */
[----:B------:R-:W5:Y:S02]  /*2800*/  LDG.E.U8 R131, desc[UR36][R8.64+0x11] ;  /* 0x0000112408837981 */ /* 0x000f64000c1e1100 */
[----:B-----5:R-:W-:-:S05]  /*2810*/  PRMT R0, R131, 0x8880, RZ ;  /* 0x0000888083007816 */ /* 0x020fca00000000ff */
[----:B------:R-:W-:-:S07]  /*2820*/  IMAD R3, R0, R121, RZ ;  /* 0x0000007900037224 */ /* 0x000fce00078e02ff */
.L_x_54:
[----:B------:R-:W-:Y:S05]  /*2830*/  BSYNC B1 ;  /* 0x0000000000017941 */ /* 0x000fea0003800000 */
.L_x_53:
        /* <DEDUP_REMOVED lines=11> */
.L_x_56:
[----:B------:R-:W-:Y:S05]  /*28f0*/  BSYNC B1 ;  /* 0x0000000000017941 */ /* 0x000fea0003800000 */
.L_x_55:
[----:B---3--:R-:W-:Y:S01]  /*2900*/  @!P4 IMAD R13, R34, R120, R3 ;  /* 0x00000078220dc224 */ /* 0x008fe200078e0203 */
[----:B------:R-:W-:Y:S04]  /*2910*/  BSSY B1, `(.L_x_57) ;  /* 0x0000006000017945 */ /* 0x000fe80003800000 */
[----:B------:R3:W-:Y:S01]  /*2920*/  @!P4 STG.E.U8 desc[UR36][R6.64+0x10], R13 ;  /* 0x0000100d0600c986 */ /* 0x0007e2000c101124 */
[----:B------:R-:W-:Y:S05]  /*2930*/  @P3 BRA `(.L_x_58) ;  /* 0x00000000000c3947 */ /* 0x000fea0003800000 */
[----:B------:R-:W5:Y:S02]  /*2940*/  LDG.E.U8 R131, desc[UR36][R10.64+0x11] ;  /* 0x000011240a837981 */ /* 0x000f64000c1e1100 */
[----:B-----5:R-:W-:-:S05]  /*2950*/  PRMT R0, R131, 0x8880, RZ ;  /* 0x0000888083007816 */ /* 0x020fca00000000ff */
[----:B------:R-:W-:-:S07]  /*2960*/  IMAD R3, R0, R121, RZ ;  /* 0x0000007900037224 */ /* 0x000fce00078e02ff */
.L_x_58:
[----:B------:R-:W-:Y:S05]  /*2970*/  BSYNC B1 ;  /* 0x0000000000017941 */ /* 0x000fea0003800000 */
.L_x_57:
[----:B------:R-:W-:Y:S01]  /*2980*/  @!P3 IMAD R35, R35, R120, R3 ;  /* 0x000000782323b224 */ /* 0x000fe200078e0203 */
[----:B------:R-:W-:Y:S04]  /*2990*/  BSSY B1, `(.L_x_59) ;  /* 0x0000006000017945 */ /* 0x000fe80003800000 */
[----:B------:R0:W-:Y:S01]  /*29a0*/  @!P3 STG.E.U8 desc[UR36][R6.64+0x11], R35 ;  /* 0x000011230600b986 */ /* 0x0001e2000c101124 */
[----:B------:R-:W-:Y:S05]  /*29b0*/  @P5 BRA `(.L_x_60) ;  /* 0x00000000000c5947 */ /* 0x000fea0003800000 */
[----:B------:R-:W5:Y:S02]  /*29c0*/  LDG.E.U8 R131, desc[UR36][R8.64+0x18] ;  /* 0x0000182408837981 */ /* 0x000f64000c1e1100 */
[----:B-----5:R-:W-:-:S05]  /*29d0*/  PRMT R0, R131, 0x8880, RZ ;  /* 0x0000888083007816 */ /* 0x020fca00000000ff */
[----:B------:R-:W-:-:S07]  /*29e0*/  IMAD R3, R0, R121, RZ ;  /* 0x0000007900037224 */ /* 0x000fce00078e02ff */
.L_x_60:
[----:B------:R-:W-:Y:S05]  /*29f0*/  BSYNC B1 ;  /* 0x0000000000017941 */ /* 0x000fea0003800000 */
.L_x_59:
[----:B---3--:R-:W-:Y:S01]  /*2a00*/  @!P5 IMAD R13, R36, R120, R3 ;  /* 0x00000078240dd224 */ /* 0x008fe200078e0203 */
[----:B------:R-:W-:Y:S04]  /*2a10*/  BSSY B1, `(.L_x_61) ;  /* 0x0000006000017945 */ /* 0x000fe80003800000 */
[----:B------:R3:W-:Y:S01]  /*2a20*/  @!P5 STG.E.U8 desc[UR36][R4.64+0x18], R13 ;  /* 0x0000180d0400d986 */ /* 0x0007e2000c101124 */
[----:B------:R-:W-:Y:S05]  /*2a30*/  @P2 BRA `(.L_x_62) ;  /* 0x00000000000c2947 */ /* 0x000fea0003800000 */
[----:B------:R-:W5:Y:S02]  /*2a40*/  LDG.E.U8 R131, desc[UR36][R8.64+0x19] ;  /* 0x0000192408837981 */ /* 0x000f64000c1e1100 */
[----:B-----5:R-:W-:-:S05]  /*2a50*/  PRMT R0, R131, 0x8880, RZ ;  /* 0x0000888083007816 */ /* 0x020fca00000000ff */
[----:B------:R-:W-:-:S07]  /*2a60*/  IMAD R3, R0, R121, RZ ;  /* 0x0000007900037224 */ /* 0x000fce00078e02ff */
.L_x_62:
[----:B------:R-:W-:Y:S05]  /*2a70*/  BSYNC B1 ;  /* 0x0000000000017941 */ /* 0x000fea0003800000 */
.L_x_61:
        /* <DEDUP_REMOVED lines=11> */
.L_x_64:
[----:B------:R-:W-:Y:S05]  /*2b30*/  BSYNC B1 ;  /* 0x0000000000017941 */ /* 0x000fea0003800000 */
.L_x_63:
[----:B---3--:R-:W-:Y:S01]  /*2b40*/  @!P4 IMAD R13, R38, R120, R3 ;  /* 0x00000078260dc224 */ /* 0x008fe200078e0203 */
[----:B------:R-:W-:Y:S04]  /*2b50*/  BSSY B1, `(.L_x_65) ;  /* 0x0000006000017945 */ /* 0x000fe80003800000 */
[----:B------:R3:W-:Y:S01]  /*2b60*/  @!P4 STG.E.U8 desc[UR36][R6.64+0x18], R13 ;  /* 0x0000180d0600c986 */ /* 0x0007e2000c101124 */
[----:B------:R-:W-:Y:S05]  /*2b70*/  @P3 BRA `(.L_x_66) ;  /* 0x00000000000c3947 */ /* 0x000fea0003800000 */
[----:B------:R-:W5:Y:S02]  /*2b80*/  LDG.E.U8 R131, desc[UR36][R10.64+0x19] ;  /* 0x000019240a837981 */ /* 0x000f64000c1e1100 */
[----:B-----5:R-:W-:-:S05]  /*2b90*/  PRMT R0, R131, 0x8880, RZ ;  /* 0x0000888083007816 */ /* 0x020fca00000000ff */
[----:B------:R-:W-:-:S07]  /*2ba0*/  IMAD R3, R0, R121, RZ ;  /* 0x0000007900037224 */ /* 0x000fce00078e02ff */
.L_x_66:
[----:B------:R-:W-:Y:S05]  /*2bb0*/  BSYNC B1 ;  /* 0x0000000000017941 */ /* 0x000fea0003800000 */
.L_x_65:
[----:B------:R-:W-:Y:S01]  /*2bc0*/  @!P3 IMAD R39, R39, R120, R3 ;  /* 0x000000782727b224 */ /* 0x000fe200078e0203 */
[----:B------:R-:W-:Y:S04]  /*2bd0*/  BSSY B1, `(.L_x_67) ;  /* 0x0000006000017945 */ /* 0x000fe80003800000 */
[----:B------:R0:W-:Y:S01]  /*2be0*/  @!P3 STG.E.U8 desc[UR36][R6.64+0x19], R39 ;  /* 0x000019270600b986 */ /* 0x0001e2000c101124 */
[----:B------:R-:W-:Y:S05]  /*2bf0*/  @P5 BRA `(.L_x_68) ;  /* 0x00000000000c5947 */ /* 0x000fea0003800000 */
[----:B------:R-:W5:Y:S02]  /*2c00*/  LDG.E.U8 R131, desc[UR36][R8.64+0x20] ;  /* 0x0000202408837981 */ /* 0x000f64000c1e1100 */
[----:B-----5:R-:W-:-:S05]  /*2c10*/  PRMT R0, R131, 0x8880, RZ ;  /* 0x0000888083007816 */ /* 0x020fca00000000ff */
[----:B------:R-:W-:-:S07]  /*2c20*/  IMAD R3, R0, R121, RZ ;  /* 0x0000007900037224 */ /* 0x000fce00078e02ff */
.L_x_68:
[----:B------:R-:W-:Y:S05]  /*2c30*/  BSYNC B1 ;  /* 0x0000000000017941 */ /* 0x000fea0003800000 */
.L_x_67:
[----:B---3--:R-:W-:Y:S01]  /*2c40*/  @!P5 IMAD R13, R40, R120, R3 ;  /* 0x00000078280dd224 */ /* 0x008fe200078e0203 */
[----:B------:R-:W-:Y:S04]  /*2c50*/  BSSY B1, `(.L_x_69) ;  /* 0x0000006000017945 */ /* 0x000fe80003800000 */
[----:B------:R3:W-:Y:S01]  /*2c60*/  @!P5 STG.E.U8 desc[UR36][R4.64+0x20], R13 ;  /* 0x0000200d0400d986 */ /* 0x0007e2000c101124 */
[----:B------:R-:W-:Y:S05]  /*2c70*/  @P2 BRA `(.L_x_70) ;  /* 0x00000000000c2947 */ /* 0x000fea0003800000 */
[----:B------:R-:W5:Y:S02]  /*2c80*/  LDG.E.U8 R131, desc[UR36][R8.64+0x21] ;  /* 0x0000212408837981 */ /* 0x000f64000c1e1100 */
[----:B-----5:R-:W-:-:S05]  /*2c90*/  PRMT R0, R131, 0x8880, RZ ;  /* 0x0000888083007816 */ /* 0x020fca00000000ff */
[----:B------:R-:W-:-:S07]  /*2ca0*/  IMAD R3, R0, R121, RZ ;  /* 0x0000007900037224 */ /* 0x000fce00078e02ff */
.L_x_70:
[----:B------:R-:W-:Y:S05]  /*2cb0*/  BSYNC B1 ;  /* 0x0000000000017941 */ /* 0x000fea0003800000 */
.L_x_69:
        /* <DEDUP_REMOVED lines=11> */
.L_x_72:
[----:B------:R-:W-:Y:S05]  /*2d70*/  BSYNC B1 ;  /* 0x0000000000017941 */ /* 0x000fea0003800000 */
.L_x_71:
[----:B---3--:R-:W-:Y:S01]  /*2d80*/  @!P4 IMAD R13, R42, R120, R3 ;  /* 0x000000782a0dc224 */ /* 0x008fe200078e0203 */
[----:B------:R-:W-:Y:S04]  /*2d90*/  BSSY B1, `(.L_x_73) ;  /* 0x0000006000017945 */ /* 0x000fe80003800000 */
[----:B------:R3:W-:Y:S01]  /*2da0*/  @!P4 STG.E.U8 desc[UR36][R6.64+0x20], R13 ;  /* 0x0000200d0600c986 */ /* 0x0007e2000c101124 */
[----:B------:R-:W-:Y:S05]  /*2db0*/  @P3 BRA `(.L_x_74) ;  /* 0x00000000000c3947 */ /* 0x000fea0003800000 */
[----:B------:R-:W5:Y:S02]  /*2dc0*/  LDG.E.U8 R131, desc[UR36][R10.64+0x21] ;  /* 0x000021240a837981 */ /* 0x000f64000c1e1100 */
[----:B-----5:R-:W-:-:S05]  /*2dd0*/  PRMT R0, R131, 0x8880, RZ ;  /* 0x0000888083007816 */ /* 0x020fca00000000ff */
[----:B------:R-:W-:-:S07]  /*2de0*/  IMAD R3, R0, R121, RZ ;  /* 0x0000007900037224 */ /* 0x000fce00078e02ff */
.L_x_74:
[----:B------:R-:W-:Y:S05]  /*2df0*/  BSYNC B1 ;  /* 0x0000000000017941 */ /* 0x000fea0003800000 */
.L_x_73:
[----:B------:R-:W-:Y:S01]  /*2e00*/  @!P3 IMAD R43, R43, R120, R3 ;  /* 0x000000782b2bb224 */ /* 0x000fe200078e0203 */
[----:B------:R-:W-:Y:S04]  /*2e10*/  BSSY B1, `(.L_x_75) ;  /* 0x0000006000017945 */ /* 0x000fe80003800000 */
[----:B------:R0:W-:Y:S01]  /*2e20*/  @!P3 STG.E.U8 desc[UR36][R6.64+0x21], R43 ;  /* 0x0000212b0600b986 */ /* 0x0001e2000c101124 */
[----:B------:R-:W-:Y:S05]  /*2e30*/  @P5 BRA `(.L_x_76) ;  /* 0x00000000000c5947 */ /* 0x000fea0003800000 */
[----:B------:R-:W5:Y:S02]  /*2e40*/  LDG.E.U8 R131, desc[UR36][R8.64+0x28] ;  /* 0x0000282408837981 */ /* 0x000f64000c1e1100 */
[----:B-----5:R-:W-:-:S05]  /*2e50*/  PRMT R0, R131, 0x8880, RZ ;  /* 0x0000888083007816 */ /* 0x020fca00000000ff */
[----:B------:R-:W-:-:S07]  /*2e60*/  IMAD R3, R0, R121, RZ ;  /* 0x0000007900037224 */ /* 0x000fce00078e02ff */
.L_x_76:
[----:B------:R-:W-:Y:S05]  /*2e70*/  BSYNC B1 ;  /* 0x0000000000017941 */ /* 0x000fea0003800000 */
.L_x_75:
[----:B---3--:R-:W-:Y:S01]  /*2e80*/  @!P5 IMAD R13, R44, R120, R3 ;  /* 0x000000782c0dd224 */ /* 0x008fe200078e0203 */
[----:B------:R-:W-:Y:S04]  /*2e90*/  BSSY B1, `(.L_x_77) ;  /* 0x0000006000017945 */ /* 0x000fe80003800000 */
[----:B------:R3:W-:Y:S01]  /*2ea0*/  @!P5 STG.E.U8 desc[UR36][R4.64+0x28], R13 ;  /* 0x0000280d0400d986 */ /* 0x0007e2000c101124 */
[----:B------:R-:W-:Y:S05]  /*2eb0*/  @P2 BRA `(.L_x_78) ;  /* 0x00000000000c2947 */ /* 0x000fea0003800000 */
[----:B------:R-:W5:Y:S02]  /*2ec0*/  LDG.E.U8 R131, desc[UR36][R8.64+0x29] ;  /* 0x0000292408837981 */ /* 0x000f64000c1e1100 */
[----:B-----5:R-:W-:-:S05]  /*2ed0*/  PRMT R0, R131, 0x8880, RZ ;  /* 0x0000888083007816 */ /* 0x020fca00000000ff */
[----:B------:R-:W-:-:S07]  /*2ee0*/  IMAD R3, R0, R121, RZ ;  /* 0x0000007900037224 */ /* 0x000fce00078e02ff */
.L_x_78:
[----:B------:R-:W-:Y:S05]  /*2ef0*/  BSYNC B1 ;  /* 0x0000000000017941 */ /* 0x000fea0003800000 */
.L_x_77:
        /* <DEDUP_REMOVED lines=11> */
.L_x_80:
[----:B------:R-:W-:Y:S05]  /*2fb0*/  BSYNC B1 ;  /* 0x0000000000017941 */ /* 0x000fea0003800000 */
.L_x_79:
[----:B---3--:R-:W-:Y:S01]  /*2fc0*/  @!P4 IMAD R13, R46, R120, R3 ;  /* 0x000000782e0dc224 */ /* 0x008fe200078e0203 */
[----:B------:R-:W-:Y:S04]  /*2fd0*/  BSSY B1, `(.L_x_81) ;  /* 0x0000006000017945 */ /* 0x000fe80003800000 */
[----:B------:R3:W-:Y:S01]  /*2fe0*/  @!P4 STG.E.U8 desc[UR36][R6.64+0x28], R13 ;  /* 0x0000280d0600c986 */ /* 0x0007e2000c101124 */
[----:B------:R-:W-:Y:S05]  /*2ff0*/  @P3 BRA `(.L_x_82) ;  /* 0x00000000000c3947 */ /* 0x000fea0003800000 */
[----:B------:R-:W5:Y:S02]  /*3000*/  LDG.E.U8 R131, desc[UR36][R10.64+0x29] ;  /* 0x000029240a837981 */ /* 0x000f64000c1e1100 */
[----:B-----5:R-:W-:-:S05]  /*3010*/  PRMT R0, R131, 0x8880, RZ ;  /* 0x0000888083007816 */ /* 0x020fca00000000ff */
[----:B------:R-:W-:-:S07]  /*3020*/  IMAD R3, R0, R121, RZ ;  /* 0x0000007900037224 */ /* 0x000fce00078e02ff */
.L_x_82:
[----:B------:R-:W-:Y:S05]  /*3030*/  BSYNC B1 ;  /* 0x0000000000017941 */ /* 0x000fea0003800000 */
.L_x_81:
[----:B------:R-:W-:Y:S01]  /*3040*/  @!P3 IMAD R47, R47, R120, R3 ;  /* 0x000000782f2fb224 */ /* 0x000fe200078e0203 */
[----:B------:R-:W-:Y:S04]  /*3050*/  BSSY B1, `(.L_x_83) ;  /* 0x0000006000017945 */ /* 0x000fe80003800000 */
[----:B------:R0:W-:Y:S01]  /*3060*/  @!P3 STG.E.U8 desc[UR36][R6.64+0x29], R47 ;  /* 0x0000292f0600b986 */ /* 0x0001e2000c101124 */
[----:B------:R-:W-:Y:S05]  /*3070*/  @P5 BRA `(.L_x_84) ;  /* 0x00000000000c5947 */ /* 0x000fea0003800000 */
[----:B------:R-:W5:Y:S02]  /*3080*/  LDG.E.U8 R131, desc[UR36][R8.64+0x30] ;  /* 0x0000302408837981 */ /* 0x000f64000c1e1100 */
[----:B-----5:R-:W-:-:S05]  /*3090*/  PRMT R0, R131, 0x8880, RZ ;  /* 0x0000888083007816 */ /* 0x020fca00000000ff */
[----:B------:R-:W-:-:S07]  /*30a0*/  IMAD R3, R0, R121, RZ ;  /* 0x0000007900037224 */ /* 0x000fce00078e02ff */
.L_x_84:
[----:B------:R-:W-:Y:S05]  /*30b0*/  BSYNC B1 ;  /* 0x0000000000017941 */ /* 0x000fea0003800000 */
.L_x_83:
[----:B---3--:R-:W-:Y:S01]  /*30c0*/  @!P5 IMAD R13, R48, R120, R3 ;  /* 0x00000078300dd224 */ /* 0x008fe200078e0203 */
[----:B------:R-:W-:Y:S04]  /*30d0*/  BSSY B1, `(.L_x_85) ;  /* 0x0000006000017945 */ /* 0x000fe80003800000 */
[----:B------:R3:W-:Y:S01]  /*30e0*/  @!P5 STG.E.U8 desc[UR36][R4.64+0x30], R13 ;  /* 0x0000300d0400d986 */ /* 0x0007e2000c101124 */
[----:B------:R-:W-:Y:S05]  /*30f0*/  @P2 BRA `(.L_x_86) ;  /* 0x00000000000c2947 */ /* 0x000fea0003800000 */
[----:B------:R-:W5:Y:S02]  /*3100*/  LDG.E.U8 R131, desc[UR36][R8.64+0x31] ;  /* 0x0000312408837981 */ /* 0x000f64000c1e1100 */
[----:B-----5:R-:W-:-:S05]  /*3110*/  PRMT R0, R131, 0x8880, RZ ;  /* 0x0000888083007816 */ /* 0x020fca00000000ff */
[----:B------:R-:W-:-:S07]  /*3120*/  IMAD R3, R0, R121, RZ ;  /* 0x0000007900037224 */ /* 0x000fce00078e02ff */
.L_x_86:
[----:B------:R-:W-:Y:S05]  /*3130*/  BSYNC B1 ;  /* 0x0000000000017941 */ /* 0x000fea0003800000 */
.L_x_85:
        /* <DEDUP_REMOVED lines=11> */
.L_x_88:
[----:B------:R-:W-:Y:S05]  /*31f0*/  BSYNC B1 ;  /* 0x0000000000017941 */ /* 0x000fea0003800000 */
.L_x_87:
[----:B---3--:R-:W-:Y:S01]  /*3200*/  @!P4 IMAD R13, R50, R120, R3 ;  /* 0x00000078320dc224 */ /* 0x008fe200078e0203 */
[----:B------:R-:W-:Y:S04]  /*3210*/  BSSY B1, `(.L_x_89) ;  /* 0x0000006000017945 */ /* 0x000fe80003800000 */
[----:B------:R3:W-:Y:S01]  /*3220*/  @!P4 STG.E.U8 desc[UR36][R6.64+0x30], R13 ;  /* 0x0000300d0600c986 */ /* 0x0007e2000c101124 */
[----:B------:R-:W-:Y:S05]  /*3230*/  @P3 BRA `(.L_x_90) ;  /* 0x00000000000c3947 */ /* 0x000fea0003800000 */
[----:B------:R-:W5:Y:S02]  /*3240*/  LDG.E.U8 R131, desc[UR36][R10.64+0x31] ;  /* 0x000031240a837981 */ /* 0x000f64000c1e1100 */
[----:B-----5:R-:W-:-:S05]  /*3250*/  PRMT R0, R131, 0x8880, RZ ;  /* 0x0000888083007816 */ /* 0x020fca00000000ff */
[----:B------:R-:W-:-:S07]  /*3260*/  IMAD R3, R0, R121, RZ ;  /* 0x0000007900037224 */ /* 0x000fce00078e02ff */
.L_x_90:
[----:B------:R-:W-:Y:S05]  /*3270*/  BSYNC B1 ;  /* 0x0000000000017941 */ /* 0x000fea0003800000 */
.L_x_89:
[----:B------:R-:W-:Y:S01]  /*3280*/  @!P3 IMAD R51, R51, R120, R3 ;  /* 0x000000783333b224 */ /* 0x000fe200078e0203 */
[----:B------:R-:W-:Y:S04]  /*3290*/  BSSY B1, `(.L_x_91) ;  /* 0x0000006000017945 */ /* 0x000fe80003800000 */
[----:B------:R0:W-:Y:S01]  /*32a0*/  @!P3 STG.E.U8 desc[UR36][R6.64+0x31], R51 ;  /* 0x000031330600b986 */ /* 0x0001e2000c101124 */
[----:B------:R-:W-:Y:S05]  /*32b0*/  @P5 BRA `(.L_x_92) ;  /* 0x00000000000c5947 */ /* 0x000fea0003800000 */
[----:B------:R-:W5:Y:S02]  /*32c0*/  LDG.E.U8 R131, desc[UR36][R8.64+0x38] ;  /* 0x0000382408837981 */ /* 0x000f64000c1e1100 */
[----:B-----5:R-:W-:-:S05]  /*32d0*/  PRMT R0, R131, 0x8880, RZ ;  /* 0x0000888083007816 */ /* 0x020fca00000000ff */
[----:B------:R-:W-:-:S07]  /*32e0*/  IMAD R3, R0, R121, RZ ;  /* 0x0000007900037224 */ /* 0x000fce00078e02ff */
.L_x_92:
[----:B------:R-:W-:Y:S05]  /*32f0*/  BSYNC B1 ;  /* 0x0000000000017941 */ /* 0x000fea0003800000 */
.L_x_91:
[----:B---3--:R-:W-:Y:S01]  /*3300*/  @!P5 IMAD R13, R52, R120, R3 ;  /* 0x00000078340dd224 */ /* 0x008fe200078e0203 */
[----:B------:R-:W-:Y:S04]  /*3310*/  BSSY B1, `(.L_x_93) ;  /* 0x0000006000017945 */ /* 0x000fe80003800000 */
[----:B------:R3:W-:Y:S01]  /*3320*/  @!P5 STG.E.U8 desc[UR36][R4.64+0x38], R13 ;  /* 0x0000380d0400d986 */ /* 0x0007e2000c101124 */
[----:B------:R-:W-:Y:S05]  /*3330*/  @P2 BRA `(.L_x_94) ;  /* 0x00000000000c2947 */ /* 0x000fea0003800000 */
[----:B------:R-:W5:Y:S02]  /*3340*/  LDG.E.U8 R131, desc[UR36][R8.64+0x39] ;  /* 0x0000392408837981 */ /* 0x000f64000c1e1100 */
[----:B-----5:R-:W-:-:S05]  /*3350*/  PRMT R0, R131, 0x8880, RZ ;  /* 0x0000888083007816 */ /* 0x020fca00000000ff */
[----:B------:R-:W-:-:S07]  /*3360*/  IMAD R3, R0, R121, RZ ;  /* 0x0000007900037224 */ /* 0x000fce00078e02ff */
.L_x_94:
[----:B------:R-:W-:Y:S05]  /*3370*/  BSYNC B1 ;  /* 0x0000000000017941 */ /* 0x000fea0003800000 */
.L_x_93:
        /* <DEDUP_REMOVED lines=11> */
.L_x_96:
[----:B------:R-:W-:Y:S05]  /*3430*/  BSYNC B1 ;  /* 0x0000000000017941 */ /* 0x000fea0003800000 */
.L_x_95:
[----:B---3--:R-:W-:Y:S01]  /*3440*/  @!P4 IMAD R13, R54, R120, R3 ;  /* 0x00000078360dc224 */ /* 0x008fe200078e0203 */
[----:B------:R-:W-:Y:S04]  /*3450*/  BSSY B1, `(.L_x_97) ;  /* 0x0000006000017945 */ /* 0x000fe80003800000 */
[----:B------:R3:W-:Y:S01]  /*3460*/  @!P4 STG.E.U8 desc[UR36][R6.64+0x38], R13 ;  /* 0x0000380d0600c986 */ /* 0x0007e2000c101124 */
[----:B------:R-:W-:Y:S05]  /*3470*/  @P3 BRA `(.L_x_98) ;  /* 0x00000000000c3947 */ /* 0x000fea0003800000 */
[----:B------:R-:W5:Y:S02]  /*3480*/  LDG.E.U8 R131, desc[UR36][R10.64+0x39] ;  /* 0x000039240a837981 */ /* 0x000f64000c1e1100 */
[----:B-----5:R-:W-:-:S05]  /*3490*/  PRMT R0, R131, 0x8880, RZ ;  /* 0x0000888083007816 */ /* 0x020fca00000000ff */
[----:B------:R-:W-:-:S07]  /*34a0*/  IMAD R3, R0, R121, RZ ;  /* 0x0000007900037224 */ /* 0x000fce00078e02ff */
.L_x_98:
[----:B------:R-:W-:Y:S05]  /*34b0*/  BSYNC B1 ;  /* 0x0000000000017941 */ /* 0x000fea0003800000 */
.L_x_97:
[----:B------:R-:W-:Y:S01]  /*34c0*/  @!P3 IMAD R55, R55, R120, R3 ;  /* 0x000000783737b224 */ /* 0x000fe200078e0203 */
[----:B------:R-:W-:Y:S04]  /*34d0*/  BSSY B1, `(.L_x_99) ;  /* 0x0000006000017945 */ /* 0x000fe80003800000 */
[----:B------:R0:W-:Y:S01]  /*34e0*/  @!P3 STG.E.U8 desc[UR36][R6.64+0x39], R55 ;  /* 0x000039370600b986 */ /* 0x0001e2000c101124 */
[----:B------:R-:W-:Y:S05]  /*34f0*/  @P5 BRA `(.L_x_100) ;  /* 0x00000000000c5947 */ /* 0x000fea0003800000 */
[----:B------:R-:W5:Y:S02]  /*3500*/  LDG.E.U8 R131, desc[UR36][R8.64+0x40] ;  /* 0x0000402408837981 */ /* 0x000f64000c1e1100 */
[----:B-----5:R-:W-:-:S05]  /*3510*/  PRMT R0, R131, 0x8880, RZ ;  /* 0x0000888083007816 */ /* 0x020fca00000000ff */
[----:B------:R-:W-:-:S07]  /*3520*/  IMAD R3, R0, R121, RZ ;  /* 0x0000007900037224 */ /* 0x000fce00078e02ff */
.L_x_100:
[----:B------:R-:W-:Y:S05]  /*3530*/  BSYNC B1 ;  /* 0x0000000000017941 */ /* 0x000fea0003800000 */
.L_x_99:
[----:B---3--:R-:W-:Y:S01]  /*3540*/  @!P5 IMAD R13, R56, R120, R3 ;  /* 0x00000078380dd224 */ /* 0x008fe200078e0203 */
[----:B------:R-:W-:Y:S04]  /*3550*/  BSSY B1, `(.L_x_101) ;  /* 0x0000006000017945 */ /* 0x000fe80003800000 */
[----:B------:R3:W-:Y:S01]  /*3560*/  @!P5 STG.E.U8 desc[UR36][R4.64+0x40], R13 ;  /* 0x0000400d0400d986 */ /* 0x0007e2000c101124 */
[----:B------:R-:W-:Y:S05]  /*3570*/  @P2 BRA `(.L_x_102) ;  /* 0x00000000000c2947 */ /* 0x000fea0003800000 */
[----:B------:R-:W5:Y:S02]  /*3580*/  LDG.E.U8 R131, desc[UR36][R8.64+0x41] ;  /* 0x0000412408837981 */ /* 0x000f64000c1e1100 */
[----:B-----5:R-:W-:-:S05]  /*3590*/  PRMT R0, R131, 0x8880, RZ ;  /* 0x0000888083007816 */ /* 0x020fca00000000ff */
[----:B------:R-:W-:-:S07]  /*35a0*/  IMAD R3, R0, R121, RZ ;  /* 0x0000007900037224 */ /* 0x000fce00078e02ff */
.L_x_102:
[----:B------:R-:W-:Y:S05]  /*35b0*/  BSYNC B1 ;  /* 0x0000000000017941 */ /* 0x000fea0003800000 */
.L_x_101:
        /* <DEDUP_REMOVED lines=11> */
.L_x_104:
[----:B------:R-:W-:Y:S05]  /*3670*/  BSYNC B1 ;  /* 0x0000000000017941 */ /* 0x000fea0003800000 */
.L_x_103:
[----:B---3--:R-:W-:Y:S01]  /*3680*/  @!P4 IMAD R13, R58, R120, R3 ;  /* 0x000000783a0dc224 */ /* 0x008fe200078e0203 */
[----:B------:R-:W-:Y:S04]  /*3690*/  BSSY B1, `(.L_x_105) ;  /* 0x0000006000017945 */ /* 0x000fe80003800000 */
[----:B------:R3:W-:Y:S01]  /*36a0*/  @!P4 STG.E.U8 desc[UR36][R6.64+0x40], R13 ;  /* 0x0000400d0600c986 */ /* 0x0007e2000c101124 */
[----:B------:R-:W-:Y:S05]  /*36b0*/  @P3 BRA `(.L_x_106) ;  /* 0x00000000000c3947 */ /* 0x000fea0003800000 */
[----:B------:R-:W5:Y:S02]  /*36c0*/  LDG.E.U8 R131, desc[UR36][R10.64+0x41] ;  /* 0x000041240a837981 */ /* 0x000f64000c1e1100 */
[----:B-----5:R-:W-:-:S05]  /*36d0*/  PRMT R0, R131, 0x8880, RZ ;  /* 0x0000888083007816 */ /* 0x020fca00000000ff */
[----:B------:R-:W-:-:S07]  /*36e0*/  IMAD R3, R0, R121, RZ ;  /* 0x0000007900037224 */ /* 0x000fce00078e02ff */
.L_x_106:
[----:B------:R-:W-:Y:S05]  /*36f0*/  BSYNC B1 ;  /* 0x0000000000017941 */ /* 0x000fea0003800000 */
.L_x_105:
[----:B------:R-:W-:Y:S01]  /*3700*/  @!P3 IMAD R59, R59, R120, R3 ;  /* 0x000000783b3bb224 */ /* 0x000fe200078e0203 */
[----:B------:R-:W-:Y:S04]  /*3710*/  BSSY B1, `(.L_x_107) ;  /* 0x0000006000017945 */ /* 0x000fe80003800000 */
[----:B------:R0:W-:Y:S01]  /*3720*/  @!P3 STG.E.U8 desc[UR36][R6.64+0x41], R59 ;  /* 0x0000413b0600b986 */ /* 0x0001e2000c101124 */
[----:B------:R-:W-:Y:S05]  /*3730*/  @P5 BRA `(.L_x_108) ;  /* 0x00000000000c5947 */ /* 0x000fea0003800000 */
[----:B------:R-:W5:Y:S02]  /*3740*/  LDG.E.U8 R131, desc[UR36][R8.64+0x48] ;  /* 0x0000482408837981 */ /* 0x000f64000c1e1100 */
[----:B-----5:R-:W-:-:S05]  /*3750*/  PRMT R0, R131, 0x8880, RZ ;  /* 0x0000888083007816 */ /* 0x020fca00000000ff */
[----:B------:R-:W-:-:S07]  /*3760*/  IMAD R3, R0, R121, RZ ;  /* 0x0000007900037224 */ /* 0x000fce00078e02ff */
.L_x_108:
[----:B------:R-:W-:Y:S05]  /*3770*/  BSYNC B1 ;  /* 0x0000000000017941 */ /* 0x000fea0003800000 */
.L_x_107:
[----:B---3--:R-:W-:Y:S01]  /*3780*/  @!P5 IMAD R13, R60, R120, R3 ;  /* 0x000000783c0dd224 */ /* 0x008fe200078e0203 */
[----:B------:R-:W-:Y:S04]  /*3790*/  BSSY B1, `(.L_x_109) ;  /* 0x0000006000017945 */ /* 0x000fe80003800000 */
[----:B------:R3:W-:Y:S01]  /*37a0*/  @!P5 STG.E.U8 desc[UR36][R4.64+0x48], R13 ;  /* 0x0000480d0400d986 */ /* 0x0007e2000c101124 */
[----:B------:R-:W-:Y:S05]  /*37b0*/  @P2 BRA `(.L_x_110) ;  /* 0x00000000000c2947 */ /* 0x000fea0003800000 */
[----:B------:R-:W5:Y:S02]  /*37c0*/  LDG.E.U8 R131, desc[UR36][R8.64+0x49] ;  /* 0x0000492408837981 */ /* 0x000f64000c1e1100 */
[----:B-----5:R-:W-:-:S05]  /*37d0*/  PRMT R0, R131, 0x8880, RZ ;  /* 0x0000888083007816 */ /* 0x020fca00000000ff */
[----:B------:R-:W-:-:S07]  /*37e0*/  IMAD R3, R0, R121, RZ ;  /* 0x0000007900037224 */ /* 0x000fce00078e02ff */
.L_x_110:
[----:B------:R-:W-:Y:S05]  /*37f0*/  BSYNC B1 ;  /* 0x0000000000017941 */ /* 0x000fea0003800000 */
.L_x_109:
        /* <DEDUP_REMOVED lines=11> */
.L_x_112:
[----:B------:R-:W-:Y:S05]  /*38b0*/  BSYNC B1 ;  /* 0x0000000000017941 */ /* 0x000fea0003800000 */
.L_x_111:
[----:B---3--:R-:W-:Y:S01]  /*38c0*/  @!P4 IMAD R13, R62, R120, R3 ;  /* 0x000000783e0dc224 */ /* 0x008fe200078e0203 */
[----:B------:R-:W-:Y:S04]  /*38d0*/  BSSY B1, `(.L_x_113) ;  /* 0x0000006000017945 */ /* 0x000fe80003800000 */
[----:B------:R3:W-:Y:S01]  /*38e0*/  @!P4 STG.E.U8 desc[UR36][R6.64+0x48], R13 ;  /* 0x0000480d0600c986 */ /* 0x0007e2000c101124 */
[----:B------:R-:W-:Y:S05]  /*38f0*/  @P3 BRA `(.L_x_114) ;  /* 0x00000000000c3947 */ /* 0x000fea0003800000 */
[----:B------:R-:W5:Y:S02]  /*3900*/  LDG.E.U8 R131, desc[UR36][R10.64+0x49] ;  /* 0x000049240a837981 */ /* 0x000f64000c1e1100 */
[----:B-----5:R-:W-:-:S05]  /*3910*/  PRMT R0, R131, 0x8880, RZ ;  /* 0x0000888083007816 */ /* 0x020fca00000000ff */
[----:B------:R-:W-:-:S07]  /*3920*/  IMAD R3, R0, R121, RZ ;  /* 0x0000007900037224 */ /* 0x000fce00078e02ff */
.L_x_114:
[----:B------:R-:W-:Y:S05]  /*3930*/  BSYNC B1 ;  /* 0x0000000000017941 */ /* 0x000fea0003800000 */
.L_x_113:
[----:B------:R-:W-:Y:S01]  /*3940*/  @!P3 IMAD R63, R63, R120, R3 ;  /* 0x000000783f3fb224 */ /* 0x000fe200078e0203 */
[----:B------:R-:W-:Y:S04]  /*3950*/  BSSY B1, `(.L_x_115) ;  /* 0x0000006000017945 */ /* 0x000fe80003800000 */
[----:B------:R0:W-:Y:S01]  /*3960*/  @!P3 STG.E.U8 desc[UR36][R6.64+0x49], R63 ;  /* 0x0000493f0600b986 */ /* 0x0001e2000c101124 */
[----:B------:R-:W-:Y:S05]  /*3970*/  @P5 BRA `(.L_x_116) ;  /* 0x00000000000c5947 */ /* 0x000fea0003800000 */
[----:B------:R-:W5:Y:S02]  /*3980*/  LDG.E.U8 R131, desc[UR36][R8.64+0x50] ;  /* 0x0000502408837981 */ /* 0x000f64000c1e1100 */
[----:B-----5:R-:W-:-:S05]  /*3990*/  PRMT R0, R131, 0x8880, RZ ;  /* 0x0000888083007816 */ /* 0x020fca00000000ff */
[----:B------:R-:W-:-:S07]  /*39a0*/  IMAD R3, R0, R121, RZ ;  /* 0x0000007900037224 */ /* 0x000fce00078e02ff */
.L_x_116:
[----:B------:R-:W-:Y:S05]  /*39b0*/  BSYNC B1 ;  /* 0x0000000000017941 */ /* 0x000fea0003800000 */
.L_x_115:
[----:B---3--:R-:W-:Y:S01]  /*39c0*/  @!P5 IMAD R13, R64, R120, R3 ;  /* 0x00000078400dd224 */ /* 0x008fe200078e0203 */
[----:B------:R-:W-:Y:S04]  /*39d0*/  BSSY B1, `(.L_x_117) ;  /* 0x0000006000017945 */ /* 0x000fe80003800000 */
[----:B------:R3:W-:Y:S01]  /*39e0*/  @!P5 STG.E.U8 desc[UR36][R4.64+0x50], R13 ;  /* 0x0000500d0400d986 */ /* 0x0007e2000c101124 */
[----:B------:R-:W-:Y:S05]  /*39f0*/  @P2 BRA `(.L_x_118) ;  /* 0x00000000000c2947 */ /* 0x000fea0003800000 */
[----:B------:R-:W5:Y:S02]  /*3a00*/  LDG.E.U8 R131, desc[UR36][R8.64+0x51] ;  /* 0x0000512408837981 */ /* 0x000f64000c1e1100 */
[----:B-----5:R-:W-:-:S05]  /*3a10*/  PRMT R0, R131, 0x8880, RZ ;  /* 0x0000888083007816 */ /* 0x020fca00000000ff */
[----:B------:R-:W-:-:S07]  /*3a20*/  IMAD R3, R0, R121, RZ ;  /* 0x0000007900037224 */ /* 0x000fce00078e02ff */
.L_x_118:
[----:B------:R-:W-:Y:S05]  /*3a30*/  BSYNC B1 ;  /* 0x0000000000017941 */ /* 0x000fea0003800000 */
.L_x_117:
        /* <DEDUP_REMOVED lines=11> */
.L_x_120:
[----:B------:R-:W-:Y:S05]  /*3af0*/  BSYNC B1 ;  /* 0x0000000000017941 */ /* 0x000fea0003800000 */
.L_x_119:
[----:B---3--:R-:W-:Y:S01]  /*3b00*/  @!P4 IMAD R13, R66, R120, R3 ;  /* 0x00000078420dc224 */ /* 0x008fe200078e0203 */
[----:B------:R-:W-:Y:S04]  /*3b10*/  BSSY B1, `(.L_x_121) ;  /* 0x0000006000017945 */ /* 0x000fe80003800000 */
[----:B------:R3:W-:Y:S01]  /*3b20*/  @!P4 STG.E.U8 desc[UR36][R6.64+0x50], R13 ;  /* 0x0000500d0600c986 */ /* 0x0007e2000c101124 */
[----:B------:R-:W-:Y:S05]  /*3b30*/  @P3 BRA `(.L_x_122) ;  /* 0x00000000000c3947 */ /* 0x000fea0003800000 */
[----:B------:R-:W5:Y:S02]  /*3b40*/  LDG.E.U8 R131, desc[UR36][R10.64+0x51] ;  /* 0x000051240a837981 */ /* 0x000f64000c1e1100 */
[----:B-----5:R-:W-:-:S05]  /*3b50*/  PRMT R0, R131, 0x8880, RZ ;  /* 0x0000888083007816 */ /* 0x020fca00000000ff */
[----:B------:R-:W-:-:S07]  /*3b60*/  IMAD R3, R0, R121, RZ ;  /* 0x0000007900037224 */ /* 0x000fce00078e02ff */
.L_x_122:
[----:B------:R-:W-:Y:S05]  /*3b70*/  BSYNC B1 ;  /* 0x0000000000017941 */ /* 0x000fea0003800000 */
.L_x_121:
[----:B------:R-:W-:Y:S01]  /*3b80*/  @!P3 IMAD R67, R67, R120, R3 ;  /* 0x000000784343b224 */ /* 0x000fe200078e0203 */
[----:B------:R-:W-:Y:S04]  /*3b90*/  BSSY B1, `(.L_x_123) ;  /* 0x0000006000017945 */ /* 0x000fe80003800000 */
[----:B------:R0:W-:Y:S01]  /*3ba0*/  @!P3 STG.E.U8 desc[UR36][R6.64+0x51], R67 ;  /* 0x000051430600b986 */ /* 0x0001e2000c101124 */
[----:B------:R-:W-:Y:S05]  /*3bb0*/  @P5 BRA `(.L_x_124) ;  /* 0x00000000000c5947 */ /* 0x000fea0003800000 */
[----:B------:R-:W5:Y:S02]  /*3bc0*/  LDG.E.U8 R131, desc[UR36][R8.64+0x58] ;  /* 0x0000582408837981 */ /* 0x000f64000c1e1100 */
[----:B-----5:R-:W-:-:S05]  /*3bd0*/  PRMT R0, R131, 0x8880, RZ ;  /* 0x0000888083007816 */ /* 0x020fca00000000ff */
[----:B------:R-:W-:-:S07]  /*3be0*/  IMAD R3, R0, R121, RZ ;  /* 0x0000007900037224 */ /* 0x000fce00078e02ff */
.L_x_124:
[----:B------:R-:W-:Y:S05]  /*3bf0*/  BSYNC B1 ;  /* 0x0000000000017941 */ /* 0x000fea0003800000 */
.L_x_123:
[----:B---3--:R-:W-:Y:S01]  /*3c00*/  @!P5 IMAD R13, R68, R120, R3 ;  /* 0x00000078440dd224 */ /* 0x008fe200078e0203 */
[----:B------:R-:W-:Y:S04]  /*3c10*/  BSSY B1, `(.L_x_125) ;  /* 0x0000006000017945 */ /* 0x000fe80003800000 */
[----:B------:R3:W-:Y:S01]  /*3c20*/  @!P5 STG.E.U8 desc[UR36][R4.64+0x58], R13 ;  /* 0x0000580d0400d986 */ /* 0x0007e2000c101124 */
[----:B------:R-:W-:Y:S05]  /*3c30*/  @P2 BRA `(.L_x_126) ;  /* 0x00000000000c2947 */ /* 0x000fea0003800000 */
[----:B------:R-:W5:Y:S02]  /*3c40*/  LDG.E.U8 R131, desc[UR36][R8.64+0x59] ;  /* 0x0000592408837981 */ /* 0x000f64000c1e1100 */
[----:B-----5:R-:W-:-:S05]  /*3c50*/  PRMT R0, R131, 0x8880, RZ ;  /* 0x0000888083007816 */ /* 0x020fca00000000ff */
[----:B------:R-:W-:-:S07]  /*3c60*/  IMAD R3, R0, R121, RZ ;  /* 0x0000007900037224 */ /* 0x000fce00078e02ff */
.L_x_126:
[----:B------:R-:W-:Y:S05]  /*3c70*/  BSYNC B1 ;  /* 0x0000000000017941 */ /* 0x000fea0003800000 */
.L_x_125:
        /* <DEDUP_REMOVED lines=11> */
.L_x_128:
[----:B------:R-:W-:Y:S05]  /*3d30*/  BSYNC B1 ;  /* 0x0000000000017941 */ /* 0x000fea0003800000 */
.L_x_127:
[----:B---3--:R-:W-:Y:S01]  /*3d40*/  @!P4 IMAD R13, R70, R120, R3 ;  /* 0x00000078460dc224 */ /* 0x008fe200078e0203 */
[----:B------:R-:W-:Y:S04]  /*3d50*/  BSSY B1, `(.L_x_129) ;  /* 0x0000006000017945 */ /* 0x000fe80003800000 */
[----:B------:R3:W-:Y:S01]  /*3d60*/  @!P4 STG.E.U8 desc[UR36][R6.64+0x58], R13 ;  /* 0x0000580d0600c986 */ /* 0x0007e2000c101124 */
[----:B------:R-:W-:Y:S05]  /*3d70*/  @P3 BRA `(.L_x_130) ;  /* 0x00000000000c3947 */ /* 0x000fea0003800000 */
[----:B------:R-:W5:Y:S02]  /*3d80*/  LDG.E.U8 R131, desc[UR36][R10.64+0x59] ;  /* 0x000059240a837981 */ /* 0x000f64000c1e1100 */
[----:B-----5:R-:W-:-:S05]  /*3d90*/  PRMT R0, R131, 0x8880, RZ ;  /* 0x0000888083007816 */ /* 0x020fca00000000ff */
[----:B------:R-:W-:-:S07]  /*3da0*/  IMAD R3, R0, R121, RZ ;  /* 0x0000007900037224 */ /* 0x000fce00078e02ff */
.L_x_130:
[----:B------:R-:W-:Y:S05]  /*3db0*/  BSYNC B1 ;  /* 0x0000000000017941 */ /* 0x000fea0003800000 */
.L_x_129:
[----:B------:R-:W-:Y:S01]  /*3dc0*/  @!P3 IMAD R71, R71, R120, R3 ;  /* 0x000000784747b224 */ /* 0x000fe200078e0203 */
[----:B------:R-:W-:Y:S04]  /*3dd0*/  BSSY B1, `(.L_x_131) ;  /* 0x0000006000017945 */ /* 0x000fe80003800000 */
[----:B------:R0:W-:Y:S01]  /*3de0*/  @!P3 STG.E.U8 desc[UR36][R6.64+0x59], R71 ;  /* 0x000059470600b986 */ /* 0x0001e2000c101124 */
[----:B------:R-:W-:Y:S05]  /*3df0*/  @P5 BRA `(.L_x_132) ;  /* 0x00000000000c5947 */ /* 0x000fea0003800000 */
[----:B------:R-:W5:Y:S02]  /*3e00*/  LDG.E.U8 R131, desc[UR36][R8.64+0x60] ;  /* 0x0000602408837981 */ /* 0x000f64000c1e1100 */
[----:B-----5:R-:W-:-:S05]  /*3e10*/  PRMT R0, R131, 0x8880, RZ ;  /* 0x0000888083007816 */ /* 0x020fca00000000ff */
[----:B------:R-:W-:-:S07]  /*3e20*/  IMAD R3, R0, R121, RZ ;  /* 0x0000007900037224 */ /* 0x000fce00078e02ff */
.L_x_132:
[----:B------:R-:W-:Y:S05]  /*3e30*/  BSYNC B1 ;  /* 0x0000000000017941 */ /* 0x000fea0003800000 */
.L_x_131:
[----:B---3--:R-:W-:Y:S01]  /*3e40*/  @!P5 IMAD R13, R72, R120, R3 ;  /* 0x00000078480dd224 */ /* 0x008fe200078e0203 */
[----:B------:R-:W-:Y:S04]  /*3e50*/  BSSY B1, `(.L_x_133) ;  /* 0x0000006000017945 */ /* 0x000fe80003800000 */
[----:B------:R3:W-:Y:S01]  /*3e60*/  @!P5 STG.E.U8 desc[UR36][R4.64+0x60], R13 ;  /* 0x0000600d0400d986 */ /* 0x0007e2000c101124 */
[----:B------:R-:W-:Y:S05]  /*3e70*/  @P2 BRA `(.L_x_134) ;  /* 0x00000000000c2947 */ /* 0x000fea0003800000 */
[----:B------:R-:W5:Y:S02]  /*3e80*/  LDG.E.U8 R131, desc[UR36][R8.64+0x61] ;  /* 0x0000612408837981 */ /* 0x000f64000c1e1100 */
[----:B-----5:R-:W-:-:S05]  /*3e90*/  PRMT R0, R131, 0x8880, RZ ;  /* 0x0000888083007816 */ /* 0x020fca00000000ff */
[----:B------:R-:W-:-:S07]  /*3ea0*/  IMAD R3, R0, R121, RZ ;  /* 0x0000007900037224 */ /* 0x000fce00078e02ff */
.L_x_134:
[----:B------:R-:W-:Y:S05]  /*3eb0*/  BSYNC B1 ;  /* 0x0000000000017941 */ /* 0x000fea0003800000 */
.L_x_133:
        /* <DEDUP_REMOVED lines=11> */
.L_x_136:
[----:B------:R-:W-:Y:S05]  /*3f70*/  BSYNC B1 ;  /* 0x0000000000017941 */ /* 0x000fea0003800000 */
.L_x_135:
[----:B---3--:R-:W-:Y:S01]  /*3f80*/  @!P4 IMAD R13, R74, R120, R3 ;  /* 0x000000784a0dc224 */ /* 0x008fe200078e0203 */
[----:B------:R-:W-:Y:S04]  /*3f90*/  BSSY B1, `(.L_x_137) ;  /* 0x0000006000017945 */ /* 0x000fe80003800000 */
[----:B------:R3:W-:Y:S01]  /*3fa0*/  @!P4 STG.E.U8 desc[UR36][R6.64+0x60], R13 ;  /* 0x0000600d0600c986 */ /* 0x0007e2000c101124 */
[----:B------:R-:W-:Y:S05]  /*3fb0*/  @P3 BRA `(.L_x_138) ;  /* 0x00000000000c3947 */ /* 0x000fea0003800000 */
[----:B------:R-:W5:Y:S02]  /*3fc0*/  LDG.E.U8 R131, desc[UR36][R10.64+0x61] ;  /* 0x000061240a837981 */ /* 0x000f64000c1e1100 */
[----:B-----5:R-:W-:-:S05]  /*3fd0*/  PRMT R0, R131, 0x8880, RZ ;  /* 0x0000888083007816 */ /* 0x020fca00000000ff */
[----:B------:R-:W-:-:S07]  /*3fe0*/  IMAD R3, R0, R121, RZ ;  /* 0x0000007900037224 */ /* 0x000fce00078e02ff */
.L_x_138:
[----:B------:R-:W-:Y:S05]  /*3ff0*/  BSYNC B1 ;  /* 0x0000000000017941 */ /* 0x000fea0003800000 */
.L_x_137:
[----:B------:R-:W-:Y:S01]  /*4000*/  @!P3 IMAD R75, R75, R120, R3 ;  /* 0x000000784b4bb224 */ /* 0x000fe200078e0203 */
[----:B------:R-:W-:Y:S04]  /*4010*/  BSSY B1, `(.L_x_139) ;  /* 0x0000006000017945 */ /* 0x000fe80003800000 */
[----:B------:R0:W-:Y:S01]  /*4020*/  @!P3 STG.E.U8 desc[UR36][R6.64+0x61], R75 ;  /* 0x0000614b0600b986 */ /* 0x0001e2000c101124 */
[----:B------:R-:W-:Y:S05]  /*4030*/  @P5 BRA `(.L_x_140) ;  /* 0x00000000000c5947 */ /* 0x000fea0003800000 */
[----:B------:R-:W5:Y:S02]  /*4040*/  LDG.E.U8 R131, desc[UR36][R8.64+0x68] ;  /* 0x0000682408837981 */ /* 0x000f64000c1e1100 */
[----:B-----5:R-:W-:-:S05]  /*4050*/  PRMT R0, R131, 0x8880, RZ ;  /* 0x0000888083007816 */ /* 0x020fca00000000ff */
[----:B------:R-:W-:-:S07]  /*4060*/  IMAD R3, R0, R121, RZ ;  /* 0x0000007900037224 */ /* 0x000fce00078e02ff */
.L_x_140:
[----:B------:R-:W-:Y:S05]  /*4070*/  BSYNC B1 ;  /* 0x0000000000017941 */ /* 0x000fea0003800000 */
.L_x_139:
[----:B---3--:R-:W-:Y:S01]  /*4080*/  @!P5 IMAD R13, R76, R120, R3 ;  /* 0x000000784c0dd224 */ /* 0x008fe200078e0203 */
[----:B------:R-:W-:Y:S04]  /*4090*/  BSSY B1, `(.L_x_141) ;  /* 0x0000006000017945 */ /* 0x000fe80003800000 */
[----:B------:R3:W-:Y:S01]  /*40a0*/  @!P5 STG.E.U8 desc[UR36][R4.64+0x68], R13 ;  /* 0x0000680d0400d986 */ /* 0x0007e2000c101124 */
[----:B------:R-:W-:Y:S05]  /*40b0*/  @P2 BRA `(.L_x_142) ;  /* 0x00000000000c2947 */ /* 0x000fea0003800000 */
[----:B------:R-:W5:Y:S02]  /*40c0*/  LDG.E.U8 R131, desc[UR36][R8.64+0x69] ;  /* 0x0000692408837981 */ /* 0x000f64000c1e1100 */
[----:B-----5:R-:W-:-:S05]  /*40d0*/  PRMT R0, R131, 0x8880, RZ ;  /* 0x0000888083007816 */ /* 0x020fca00000000ff */
[----:B------:R-:W-:-:S07]  /*40e0*/  IMAD R3, R0, R121, RZ ;  /* 0x0000007900037224 */ /* 0x000fce00078e02ff */
.L_x_142:
[----:B------:R-:W-:Y:S05]  /*40f0*/  BSYNC B1 ;  /* 0x0000000000017941 */ /* 0x000fea0003800000 */
.L_x_141:
        /* <DEDUP_REMOVED lines=11> */
.L_x_144:
[----:B------:R-:W-:Y:S05]  /*41b0*/  BSYNC B1 ;  /* 0x0000000000017941 */ /* 0x000fea0003800000 */
.L_x_143:
[----:B---3--:R-:W-:Y:S01]  /*41c0*/  @!P4 IMAD R13, R78, R120, R3 ;  /* 0x000000784e0dc224 */ /* 0x008fe200078e0203 */
[----:B------:R-:W-:Y:S04]  /*41d0*/  BSSY B1, `(.L_x_145) ;  /* 0x0000006000017945 */ /* 0x000fe80003800000 */
[----:B------:R3:W-:Y:S01]  /*41e0*/  @!P4 STG.E.U8 desc[UR36][R6.64+0x68], R13 ;  /* 0x0000680d0600c986 */ /* 0x0007e2000c101124 */
[----:B------:R-:W-:Y:S05]  /*41f0*/  @P3 BRA `(.L_x_146) ;  /* 0x00000000000c3947 */ /* 0x000fea0003800000 */
[----:B------:R-:W5:Y:S02]  /*4200*/  LDG.E.U8 R131, desc[UR36][R10.64+0x69] ;  /* 0x000069240a837981 */ /* 0x000f64000c1e1100 */
[----:B-----5:R-:W-:-:S05]  /*4210*/  PRMT R0, R131, 0x8880, RZ ;  /* 0x0000888083007816 */ /* 0x020fca00000000ff */
[----:B------:R-:W-:-:S07]  /*4220*/  IMAD R3, R0, R121, RZ ;  /* 0x0000007900037224 */ /* 0x000fce00078e02ff */
.L_x_146:
[----:B------:R-:W-:Y:S05]  /*4230*/  BSYNC B1 ;  /* 0x0000000000017941 */ /* 0x000fea0003800000 */
.L_x_145:
[----:B------:R-:W-:Y:S01]  /*4240*/  @!P3 IMAD R79, R79, R120, R3 ;  /* 0x000000784f4fb224 */ /* 0x000fe200078e0203 */
[----:B------:R-:W-:Y:S04]  /*4250*/  BSSY B1, `(.L_x_147) ;  /* 0x0000006000017945 */ /* 0x000fe80003800000 */
[----:B------:R0:W-:Y:S01]  /*4260*/  @!P3 STG.E.U8 desc[UR36][R6.64+0x69], R79 ;  /* 0x0000694f0600b986 */ /* 0x0001e2000c101124 */
[----:B------:R-:W-:Y:S05]  /*4270*/  @P5 BRA `(.L_x_148) ;  /* 0x00000000000c5947 */ /* 0x000fea0003800000 */
[----:B------:R-:W5:Y:S02]  /*4280*/  LDG.E.U8 R131, desc[UR36][R8.64+0x70] ;  /* 0x0000702408837981 */ /* 0x000f64000c1e1100 */
[----:B-----5:R-:W-:-:S05]  /*4290*/  PRMT R0, R131, 0x8880, RZ ;  /* 0x0000888083007816 */ /* 0x020fca00000000ff */
[----:B------:R-:W-:-:S07]  /*42a0*/  IMAD R3, R0, R121, RZ ;  /* 0x0000007900037224 */ /* 0x000fce00078e02ff */
.L_x_148:
[----:B------:R-:W-:Y:S05]  /*42b0*/  BSYNC B1 ;  /* 0x0000000000017941 */ /* 0x000fea0003800000 */
.L_x_147:
[----:B---3--:R-:W-:Y:S01]  /*42c0*/  @!P5 IMAD R13, R80, R120, R3 ;  /* 0x00000078500dd224 */ /* 0x008fe200078e0203 */
[----:B------:R-:W-:Y:S04]  /*42d0*/  BSSY B1, `(.L_x_149) ;  /* 0x0000006000017945 */ /* 0x000fe80003800000 */
[----:B------:R3:W-:Y:S01]  /*42e0*/  @!P5 STG.E.U8 desc[UR36][R4.64+0x70], R13 ;  /* 0x0000700d0400d986 */ /* 0x0007e2000c101124 */
[----:B------:R-:W-:Y:S05]  /*42f0*/  @P2 BRA `(.L_x_150) ;  /* 0x00000000000c2947 */ /* 0x000fea0003800000 */
[----:B------:R-:W5:Y:S02]  /*4300*/  LDG.E.U8 R131, desc[UR36][R8.64+0x71] ;  /* 0x0000712408837981 */ /* 0x000f64000c1e1100 */
[----:B-----5:R-:W-:-:S05]  /*4310*/  PRMT R0, R131, 0x8880, RZ ;  /* 0x0000888083007816 */ /* 0x020fca00000000ff */
[----:B------:R-:W-:-:S07]  /*4320*/  IMAD R3, R0, R121, RZ ;  /* 0x0000007900037224 */ /* 0x000fce00078e02ff */
.L_x_150:
[----:B------:R-:W-:Y:S05]  /*4330*/  BSYNC B1 ;  /* 0x0000000000017941 */ /* 0x000fea0003800000 */
.L_x_149:
        /* <DEDUP_REMOVED lines=11> */
.L_x_152:
[----:B------:R-:W-:Y:S05]  /*43f0*/  BSYNC B1 ;  /* 0x0000000000017941 */ /* 0x000fea0003800000 */
.L_x_151:
[----:B---3--:R-:W-:Y:S01]  /*4400*/  @!P4 IMAD R13, R82, R120, R3 ;  /* 0x00000078520dc224 */ /* 0x008fe200078e0203 */
[----:B------:R-:W-:Y:S04]  /*4410*/  BSSY B1, `(.L_x_153) ;  /* 0x0000006000017945 */ /* 0x000fe80003800000 */
[----:B------:R3:W-:Y:S01]  /*4420*/  @!P4 STG.E.U8 desc[UR36][R6.64+0x70], R13 ;  /* 0x0000700d0600c986 */ /* 0x0007e2000c101124 */
[----:B------:R-:W-:Y:S05]  /*4430*/  @P3 BRA `(.L_x_154) ;  /* 0x00000000000c3947 */ /* 0x000fea0003800000 */
[----:B------:R-:W5:Y:S02]  /*4440*/  LDG.E.U8 R131, desc[UR36][R10.64+0x71] ;  /* 0x000071240a837981 */ /* 0x000f64000c1e1100 */
[----:B-----5:R-:W-:-:S05]  /*4450*/  PRMT R0, R131, 0x8880, RZ ;  /* 0x0000888083007816 */ /* 0x020fca00000000ff */
[----:B------:R-:W-:-:S07]  /*4460*/  IMAD R3, R0, R121, RZ ;  /* 0x0000007900037224 */ /* 0x000fce00078e02ff */
.L_x_154:
[----:B------:R-:W-:Y:S05]  /*4470*/  BSYNC B1 ;  /* 0x0000000000017941 */ /* 0x000fea0003800000 */
.L_x_153:
[----:B------:R-:W-:Y:S01]  /*4480*/  @!P3 IMAD R83, R83, R120, R3 ;  /* 0x000000785353b224 */ /* 0x000fe200078e0203 */
[----:B------:R-:W-:Y:S04]  /*4490*/  BSSY B1, `(.L_x_155) ;  /* 0x0000006000017945 */ /* 0x000fe80003800000 */
[----:B------:R0:W-:Y:S01]  /*44a0*/  @!P3 STG.E.U8 desc[UR36][R6.64+0x71], R83 ;  /* 0x000071530600b986 */ /* 0x0001e2000c101124 */
[----:B------:R-:W-:Y:S05]  /*44b0*/  @P5 BRA `(.L_x_156) ;  /* 0x00000000000c5947 */ /* 0x000fea0003800000 */
[----:B------:R-:W5:Y:S02]  /*44c0*/  LDG.E.U8 R131, desc[UR36][R8.64+0x78] ;  /* 0x0000782408837981 */ /* 0x000f64000c1e1100 */
[----:B-----5:R-:W-:-:S05]  /*44d0*/  PRMT R0, R131, 0x8880, RZ ;  /* 0x0000888083007816 */ /* 0x020fca00000000ff */
[----:B------:R-:W-:-:S07]  /*44e0*/  IMAD R3, R0, R121, RZ ;  /* 0x0000007900037224 */ /* 0x000fce00078e02ff */
.L_x_156:
[----:B------:R-:W-:Y:S05]  /*44f0*/  BSYNC B1 ;  /* 0x0000000000017941 */ /* 0x000fea0003800000 */
.L_x_155:
[----:B---3--:R-:W-:Y:S01]  /*4500*/  @!P5 IMAD R13, R84, R120, R3 ;  /* 0x00000078540dd224 */ /* 0x008fe200078e0203 */
[----:B------:R-:W-:Y:S04]  /*4510*/  BSSY B1, `(.L_x_157) ;  /* 0x0000006000017945 */ /* 0x000fe80003800000 */
[----:B------:R3:W-:Y:S01]  /*4520*/  @!P5 STG.E.U8 desc[UR36][R4.64+0x78], R13 ;  /* 0x0000780d0400d986 */ /* 0x0007e2000c101124 */
[----:B------:R-:W-:Y:S05]  /*4530*/  @P2 BRA `(.L_x_158) ;  /* 0x00000000000c2947 */ /* 0x000fea0003800000 */
[----:B------:R-:W5:Y:S02]  /*4540*/  LDG.E.U8 R131, desc[UR36][R8.64+0x79] ;  /* 0x0000792408837981 */ /* 0x000f64000c1e1100 */
[----:B-----5:R-:W-:-:S05]  /*4550*/  PRMT R0, R131, 0x8880, RZ ;  /* 0x0000888083007816 */ /* 0x020fca00000000ff */
[----:B------:R-:W-:-:S07]  /*4560*/  IMAD R3, R0, R121, RZ ;  /* 0x0000007900037224 */ /* 0x000fce00078e02ff */
.L_x_158:
[----:B------:R-:W-:Y:S05]  /*4570*/  BSYNC B1 ;  /* 0x0000000000017941 */ /* 0x000fea0003800000 */
.L_x_157:
        /* <DEDUP_REMOVED lines=11> */
.L_x_160:
[----:B------:R-:W-:Y:S05]  /*4630*/  BSYNC B1 ;  /* 0x0000000000017941 */ /* 0x000fea0003800000 */
.L_x_159:
[----:B---3--:R-:W-:Y:S01]  /*4640*/  @!P4 IMAD R13, R86, R120, R3 ;  /* 0x00000078560dc224 */ /* 0x008fe200078e0203 */
[----:B------:R-:W-:Y:S04]  /*4650*/  BSSY B1, `(.L_x_161) ;  /* 0x0000006000017945 */ /* 0x000fe80003800000 */
[----:B------:R3:W-:Y:S01]  /*4660*/  @!P4 STG.E.U8 desc[UR36][R6.64+0x78], R13 ;  /* 0x0000780d0600c986 */ /* 0x0007e2000c101124 */
[----:B------:R-:W-:Y:S05]  /*4670*/  @P3 BRA `(.L_x_162) ;  /* 0x00000000000c3947 */ /* 0x000fea0003800000 */
[----:B------:R-:W5:Y:S02]  /*4680*/  LDG.E.U8 R131, desc[UR36][R10.64+0x79] ;  /* 0x000079240a837981 */ /* 0x000f64000c1e1100 */
[----:B-----5:R-:W-:-:S05]  /*4690*/  PRMT R0, R131, 0x8880, RZ ;  /* 0x0000888083007816 */ /* 0x020fca00000000ff */
[----:B------:R-:W-:-:S07]  /*46a0*/  IMAD R3, R0, R121, RZ ;  /* 0x0000007900037224 */ /* 0x000fce00078e02ff */
.L_x_162:
[----:B------:R-:W-:Y:S05]  /*46b0*/  BSYNC B1 ;  /* 0x0000000000017941 */ /* 0x000fea0003800000 */
.L_x_161:
[----:B------:R-:W-:Y:S01]  /*46c0*/  @!P3 IMAD R87, R87, R120, R3 ;  /* 0x000000785757b224 */ /* 0x000fe200078e0203 */
[----:B------:R-:W-:Y:S04]  /*46d0*/  BSSY B1, `(.L_x_163) ;  /* 0x0000006000017945 */ /* 0x000fe80003800000 */
[----:B------:R0:W-:Y:S01]  /*46e0*/  @!P3 STG.E.U8 desc[UR36][R6.64+0x79], R87 ;  /* 0x000079570600b986 */ /* 0x0001e2000c101124 */
[----:B------:R-:W-:Y:S05]  /*46f0*/  @P5 BRA `(.L_x_164) ;  /* 0x00000000000c5947 */ /* 0x000fea0003800000 */
[----:B------:R-:W5:Y:S02]  /*4700*/  LDG.E.U8 R131, desc[UR36][R8.64+0x80] ;  /* 0x0000802408837981 */ /* 0x000f64000c1e1100 */
[----:B-----5:R-:W-:-:S05]  /*4710*/  PRMT R0, R131, 0x8880, RZ ;  /* 0x0000888083007816 */ /* 0x020fca00000000ff */
[----:B------:R-:W-:-:S07]  /*4720*/  IMAD R3, R0, R121, RZ ;  /* 0x0000007900037224 */ /* 0x000fce00078e02ff */
.L_x_164:
[----:B------:R-:W-:Y:S05]  /*4730*/  BSYNC B1 ;  /* 0x0000000000017941 */ /* 0x000fea0003800000 */
.L_x_163:
[----:B---3--:R-:W-:Y:S01]  /*4740*/  @!P5 IMAD R13, R88, R120, R3 ;  /* 0x00000078580dd224 */ /* 0x008fe200078e0203 */
[----:B------:R-:W-:Y:S04]  /*4750*/  BSSY B1, `(.L_x_165) ;  /* 0x0000006000017945 */ /* 0x000fe80003800000 */
[----:B------:R3:W-:Y:S01]  /*4760*/  @!P5 STG.E.U8 desc[UR36][R4.64+0x80], R13 ;  /* 0x0000800d0400d986 */ /* 0x0007e2000c101124 */
[----:B------:R-:W-:Y:S05]  /*4770*/  @P2 BRA `(.L_x_166) ;  /* 0x00000000000c2947 */ /* 0x000fea0003800000 */
[----:B------:R-:W5:Y:S02]  /*4780*/  LDG.E.U8 R131, desc[UR36][R8.64+0x81] ;  /* 0x0000812408837981 */ /* 0x000f64000c1e1100 */
[----:B-----5:R-:W-:-:S05]  /*4790*/  PRMT R0, R131, 0x8880, RZ ;  /* 0x0000888083007816 */ /* 0x020fca00000000ff */
[----:B------:R-:W-:-:S07]  /*47a0*/  IMAD R3, R0, R121, RZ ;  /* 0x0000007900037224 */ /* 0x000fce00078e02ff */
.L_x_166:
[----:B------:R-:W-:Y:S05]  /*47b0*/  BSYNC B1 ;  /* 0x0000000000017941 */ /* 0x000fea0003800000 */
.L_x_165:
        /* <DEDUP_REMOVED lines=11> */
.L_x_168:
[----:B------:R-:W-:Y:S05]  /*4870*/  BSYNC B1 ;  /* 0x0000000000017941 */ /* 0x000fea0003800000 */
.L_x_167:
[----:B---3--:R-:W-:Y:S01]  /*4880*/  @!P4 IMAD R13, R90, R120, R3 ;  /* 0x000000785a0dc224 */ /* 0x008fe200078e0203 */
[----:B------:R-:W-:Y:S04]  /*4890*/  BSSY B1, `(.L_x_169) ;  /* 0x0000006000017945 */ /* 0x000fe80003800000 */
[----:B------:R3:W-:Y:S01]  /*48a0*/  @!P4 STG.E.U8 desc[UR36][R6.64+0x80], R13 ;  /* 0x0000800d0600c986 */ /* 0x0007e2000c101124 */
[----:B------:R-:W-:Y:S05]  /*48b0*/  @P3 BRA `(.L_x_170) ;  /* 0x00000000000c3947 */ /* 0x000fea0003800000 */
[----:B------:R-:W5:Y:S02]  /*48c0*/  LDG.E.U8 R131, desc[UR36][R10.64+0x81] ;  /* 0x000081240a837981 */ /* 0x000f64000c1e1100 */
[----:B-----5:R-:W-:-:S05]  /*48d0*/  PRMT R0, R131, 0x8880, RZ ;  /* 0x0000888083007816 */ /* 0x020fca00000000ff */
[----:B------:R-:W-:-:S07]  /*48e0*/  IMAD R3, R0, R121, RZ ;  /* 0x0000007900037224 */ /* 0x000fce00078e02ff */
.L_x_170:
[----:B------:R-:W-:Y:S05]  /*48f0*/  BSYNC B1 ;  /* 0x0000000000017941 */ /* 0x000fea0003800000 */
.L_x_169:
[----:B------:R-:W-:Y:S01]  /*4900*/  @!P3 IMAD R91, R91, R120, R3 ;  /* 0x000000785b5bb224 */ /* 0x000fe200078e0203 */
[----:B------:R-:W-:Y:S04]  /*4910*/  BSSY B1, `(.L_x_171) ;  /* 0x0000006000017945 */ /* 0x000fe80003800000 */
[----:B------:R0:W-:Y:S01]  /*4920*/  @!P3 STG.E.U8 desc[UR36][R6.64+0x81], R91 ;  /* 0x0000815b0600b986 */ /* 0x0001e2000c101124 */
[----:B------:R-:W-:Y:S05]  /*4930*/  @P5 BRA `(.L_x_172) ;  /* 0x00000000000c5947 */ /* 0x000fea0003800000 */
[----:B------:R-:W5:Y:S02]  /*4940*/  LDG.E.U8 R131, desc[UR36][R8.64+0x88] ;  /* 0x0000882408837981 */ /* 0x000f64000c1e1100 */
[----:B-----5:R-:W-:-:S05]  /*4950*/  PRMT R0, R131, 0x8880, RZ ;  /* 0x0000888083007816 */ /* 0x020fca00000000ff */
[----:B------:R-:W-:-:S07]  /*4960*/  IMAD R3, R0, R121, RZ ;  /* 0x0000007900037224 */ /* 0x000fce00078e02ff */
.L_x_172:
[----:B------:R-:W-:Y:S05]  /*4970*/  BSYNC B1 ;  /* 0x0000000000017941 */ /* 0x000fea0003800000 */
.L_x_171:
[----:B---3--:R-:W-:Y:S01]  /*4980*/  @!P5 IMAD R13, R92, R120, R3 ;  /* 0x000000785c0dd224 */ /* 0x008fe200078e0203 */
[----:B------:R-:W-:Y:S04]  /*4990*/  BSSY B1, `(.L_x_173) ;  /* 0x0000006000017945 */ /* 0x000fe80003800000 */
[----:B------:R3:W-:Y:S01]  /*49a0*/  @!P5 STG.E.U8 desc[UR36][R4.64+0x88], R13 ;  /* 0x0000880d0400d986 */ /* 0x0007e2000c101124 */
[----:B------:R-:W-:Y:S05]  /*49b0*/  @P2 BRA `(.L_x_174) ;  /* 0x00000000000c2947 */ /* 0x000fea0003800000 */
[----:B------:R-:W5:Y:S02]  /*49c0*/  LDG.E.U8 R131, desc[UR36][R8.64+0x89] ;  /* 0x0000892408837981 */ /* 0x000f64000c1e1100 */
[----:B-----5:R-:W-:-:S05]  /*49d0*/  PRMT R0, R131, 0x8880, RZ ;  /* 0x0000888083007816 */ /* 0x020fca00000000ff */
[----:B------:R-:W-:-:S07]  /*49e0*/  IMAD R3, R0, R121, RZ ;  /* 0x0000007900037224 */ /* 0x000fce00078e02ff */
.L_x_174:
[----:B------:R-:W-:Y:S05]  /*49f0*/  BSYNC B1 ;  /* 0x0000000000017941 */ /* 0x000fea0003800000 */
.L_x_173:
        /* <DEDUP_REMOVED lines=11> */
.L_x_176:
[----:B------:R-:W-:Y:S05]  /*4ab0*/  BSYNC B1 ;  /* 0x0000000000017941 */ /* 0x000fea0003800000 */
.L_x_175:
[----:B---3--:R-:W-:Y:S01]  /*4ac0*/  @!P4 IMAD R13, R94, R120, R3 ;  /* 0x000000785e0dc224 */ /* 0x008fe200078e0203 */
[----:B------:R-:W-:Y:S04]  /*4ad0*/  BSSY B1, `(.L_x_177) ;  /* 0x0000006000017945 */ /* 0x000fe80003800000 */
[----:B------:R3:W-:Y:S01]  /*4ae0*/  @!P4 STG.E.U8 desc[UR36][R6.64+0x88], R13 ;  /* 0x0000880d0600c986 */ /* 0x0007e2000c101124 */
[----:B------:R-:W-:Y:S05]  /*4af0*/  @P3 BRA `(.L_x_178) ;  /* 0x00000000000c3947 */ /* 0x000fea0003800000 */
[----:B------:R-:W5:Y:S02]  /*4b00*/  LDG.E.U8 R131, desc[UR36][R10.64+0x89] ;  /* 0x000089240a837981 */ /* 0x000f64000c1e1100 */
[----:B-----5:R-:W-:-:S05]  /*4b10*/  PRMT R0, R131, 0x8880, RZ ;  /* 0x0000888083007816 */ /* 0x020fca00000000ff */
[----:B------:R-:W-:-:S07]  /*4b20*/  IMAD R3, R0, R121, RZ ;  /* 0x0000007900037224 */ /* 0x000fce00078e02ff */
.L_x_178:
[----:B------:R-:W-:Y:S05]  /*4b30*/  BSYNC B1 ;  /* 0x0000000000017941 */ /* 0x000fea0003800000 */
.L_x_177:
[----:B------:R-:W-:Y:S01]  /*4b40*/  @!P3 IMAD R95, R95, R120, R3 ;  /* 0x000000785f5fb224 */ /* 0x000fe200078e0203 */
[----:B------:R-:W-:Y:S04]  /*4b50*/  BSSY B1, `(.L_x_179) ;  /* 0x0000006000017945 */ /* 0x000fe80003800000 */
[----:B------:R0:W-:Y:S01]  /*4b60*/  @!P3 STG.E.U8 desc[UR36][R6.64+0x89], R95 ;  /* 0x0000895f0600b986 */ /* 0x0001e2000c101124 */
[----:B------:R-:W-:Y:S05]  /*4b70*/  @P5 BRA `(.L_x_180) ;  /* 0x00000000000c5947 */ /* 0x000fea0003800000 */
[----:B------:R-:W5:Y:S02]  /*4b80*/  LDG.E.U8 R131, desc[UR36][R8.64+0x90] ;  /* 0x0000902408837981 */ /* 0x000f64000c1e1100 */
[----:B-----5:R-:W-:-:S05]  /*4b90*/  PRMT R0, R131, 0x8880, RZ ;  /* 0x0000888083007816 */ /* 0x020fca00000000ff */
[----:B------:R-:W-:-:S07]  /*4ba0*/  IMAD R3, R0, R121, RZ ;  /* 0x0000007900037224 */ /* 0x000fce00078e02ff */
.L_x_180:
[----:B------:R-:W-:Y:S05]  /*4bb0*/  BSYNC B1 ;  /* 0x0000000000017941 */ /* 0x000fea0003800000 */
.L_x_179:
[----:B---3--:R-:W-:Y:S01]  /*4bc0*/  @!P5 IMAD R13, R96, R120, R3 ;  /* 0x00000078600dd224 */ /* 0x008fe200078e0203 */
[----:B------:R-:W-:Y:S04]  /*4bd0*/  BSSY B1, `(.L_x_181) ;  /* 0x0000006000017945 */ /* 0x000fe80003800000 */
[----:B------:R3:W-:Y:S01]  /*4be0*/  @!P5 STG.E.U8 desc[UR36][R4.64+0x90], R13 ;  /* 0x0000900d0400d986 */ /* 0x0007e2000c101124 */
[----:B------:R-:W-:Y:S05]  /*4bf0*/  @P2 BRA `(.L_x_182) ;  /* 0x00000000000c2947 */ /* 0x000fea0003800000 */
[----:B------:R-:W5:Y:S02]  /*4c00*/  LDG.E.U8 R131, desc[UR36][R8.64+0x91] ;  /* 0x0000912408837981 */ /* 0x000f64000c1e1100 */
[----:B-----5:R-:W-:-:S05]  /*4c10*/  PRMT R0, R131, 0x8880, RZ ;  /* 0x0000888083007816 */ /* 0x020fca00000000ff */
[----:B------:R-:W-:-:S07]  /*4c20*/  IMAD R3, R0, R121, RZ ;  /* 0x0000007900037224 */ /* 0x000fce00078e02ff */
.L_x_182:
[----:B------:R-:W-:Y:S05]  /*4c30*/  BSYNC B1 ;  /* 0x0000000000017941 */ /* 0x000fea0003800000 */
.L_x_181:
        /* <DEDUP_REMOVED lines=11> */
.L_x_184:
[----:B------:R-:W-:Y:S05]  /*4cf0*/  BSYNC B1 ;  /* 0x0000000000017941 */ /* 0x000fea0003800000 */
.L_x_183:
[----:B---3--:R-:W-:Y:S01]  /*4d00*/  @!P4 IMAD R13, R98, R120, R3 ;  /* 0x00000078620dc224 */ /* 0x008fe200078e0203 */
[----:B------:R-:W-:Y:S04]  /*4d10*/  BSSY B1, `(.L_x_185) ;  /* 0x0000006000017945 */ /* 0x000fe80003800000 */
[----:B------:R3:W-:Y:S01]  /*4d20*/  @!P4 STG.E.U8 desc[UR36][R6.64+0x90], R13 ;  /* 0x0000900d0600c986 */ /* 0x0007e2000c101124 */
[----:B------:R-:W-:Y:S05]  /*4d30*/  @P3 BRA `(.L_x_186) ;  /* 0x00000000000c3947 */ /* 0x000fea0003800000 */
[----:B------:R-:W5:Y:S02]  /*4d40*/  LDG.E.U8 R131, desc[UR36][R10.64+0x91] ;  /* 0x000091240a837981 */ /* 0x000f64000c1e1100 */
[----:B-----5:R-:W-:-:S05]  /*4d50*/  PRMT R0, R131, 0x8880, RZ ;  /* 0x0000888083007816 */ /* 0x020fca00000000ff */
[----:B------:R-:W-:-:S07]  /*4d60*/  IMAD R3, R0, R121, RZ ;  /* 0x0000007900037224 */ /* 0x000fce00078e02ff */
.L_x_186:
[----:B------:R-:W-:Y:S05]  /*4d70*/  BSYNC B1 ;  /* 0x0000000000017941 */ /* 0x000fea0003800000 */
.L_x_185:
[----:B------:R-:W-:Y:S01]  /*4d80*/  @!P3 IMAD R99, R99, R120, R3 ;  /* 0x000000786363b224 */ /* 0x000fe200078e0203 */
[----:B------:R-:W-:Y:S04]  /*4d90*/  BSSY B1, `(.L_x_187) ;  /* 0x0000006000017945 */ /* 0x000fe80003800000 */
[----:B------:R0:W-:Y:S01]  /*4da0*/  @!P3 STG.E.U8 desc[UR36][R6.64+0x91], R99 ;  /* 0x000091630600b986 */ /* 0x0001e2000c101124 */
[----:B------:R-:W-:Y:S05]  /*4db0*/  @P5 BRA `(.L_x_188) ;  /* 0x00000000000c5947 */ /* 0x000fea0003800000 */
[----:B------:R-:W5:Y:S02]  /*4dc0*/  LDG.E.U8 R131, desc[UR36][R8.64+0x98] ;  /* 0x0000982408837981 */ /* 0x000f64000c1e1100 */
[----:B-----5:R-:W-:-:S05]  /*4dd0*/  PRMT R0, R131, 0x8880, RZ ;  /* 0x0000888083007816 */ /* 0x020fca00000000ff */
[----:B------:R-:W-:-:S07]  /*4de0*/  IMAD R3, R0, R121, RZ ;  /* 0x0000007900037224 */ /* 0x000fce00078e02ff */
.L_x_188:
[----:B------:R-:W-:Y:S05]  /*4df0*/  BSYNC B1 ;  /* 0x0000000000017941 */ /* 0x000fea0003800000 */
.L_x_187:
[----:B---3--:R-:W-:Y:S01]  /*4e00*/  @!P5 IMAD R13, R100, R120, R3 ;  /* 0x00000078640dd224 */ /* 0x008fe200078e0203 */
[----:B------:R-:W-:Y:S04]  /*4e10*/  BSSY B1, `(.L_x_189) ;  /* 0x0000006000017945 */ /* 0x000fe80003800000 */
[----:B------:R3:W-:Y:S01]  /*4e20*/  @!P5 STG.E.U8 desc[UR36][R4.64+0x98], R13 ;  /* 0x0000980d0400d986 */ /* 0x0007e2000c101124 */
[----:B------:R-:W-:Y:S05]  /*4e30*/  @P2 BRA `(.L_x_190) ;  /* 0x00000000000c2947 */ /* 0x000fea0003800000 */
[----:B------:R-:W5:Y:S02]  /*4e40*/  LDG.E.U8 R131, desc[UR36][R8.64+0x99] ;  /* 0x0000992408837981 */ /* 0x000f64000c1e1100 */
[----:B-----5:R-:W-:-:S05]  /*4e50*/  PRMT R0, R131, 0x8880, RZ ;  /* 0x0000888083007816 */ /* 0x020fca00000000ff */
[----:B------:R-:W-:-:S07]  /*4e60*/  IMAD R3, R0, R121, RZ ;  /* 0x0000007900037224 */ /* 0x000fce00078e02ff */
.L_x_190:
[----:B------:R-:W-:Y:S05]  /*4e70*/  BSYNC B1 ;  /* 0x0000000000017941 */ /* 0x000fea0003800000 */
.L_x_189:
        /* <DEDUP_REMOVED lines=11> */
.L_x_192:
[----:B------:R-:W-:Y:S05]  /*4f30*/  BSYNC B1 ;  /* 0x0000000000017941 */ /* 0x000fea0003800000 */
.L_x_191:
[----:B---3--:R-:W-:Y:S01]  /*4f40*/  @!P4 IMAD R13, R102, R120, R3 ;  /* 0x00000078660dc224 */ /* 0x008fe200078e0203 */
[----:B------:R-:W-:Y:S04]  /*4f50*/  BSSY B1, `(.L_x_193) ;  /* 0x0000006000017945 */ /* 0x000fe80003800000 */
[----:B------:R3:W-:Y:S01]  /*4f60*/  @!P4 STG.E.U8 desc[UR36][R6.64+0x98], R13 ;  /* 0x0000980d0600c986 */ /* 0x0007e2000c101124 */
[----:B------:R-:W-:Y:S05]  /*4f70*/  @P3 BRA `(.L_x_194) ;  /* 0x00000000000c3947 */ /* 0x000fea0003800000 */
[----:B------:R-:W5:Y:S02]  /*4f80*/  LDG.E.U8 R131, desc[UR36][R10.64+0x99] ;  /* 0x000099240a837981 */ /* 0x000f64000c1e1100 */
[----:B-----5:R-:W-:-:S05]  /*4f90*/  PRMT R0, R131, 0x8880, RZ ;  /* 0x0000888083007816 */ /* 0x020fca00000000ff */
[----:B------:R-:W-:-:S07]  /*4fa0*/  IMAD R3, R0, R121, RZ ;  /* 0x0000007900037224 */ /* 0x000fce00078e02ff */
.L_x_194:
[----:B------:R-:W-:Y:S05]  /*4fb0*/  BSYNC B1 ;  /* 0x0000000000017941 */ /* 0x000fea0003800000 */
.L_x_193:
[----:B------:R-:W-:Y:S01]  /*4fc0*/  @!P3 IMAD R103, R103, R120, R3 ;  /* 0x000000786767b224 */ /* 0x000fe200078e0203 */
[----:B------:R-:W-:Y:S04]  /*4fd0*/  BSSY B1, `(.L_x_195) ;  /* 0x0000006000017945 */ /* 0x000fe80003800000 */
[----:B------:R0:W-:Y:S01]  /*4fe0*/  @!P3 STG.E.U8 desc[UR36][R6.64+0x99], R103 ;  /* 0x000099670600b986 */ /* 0x0001e2000c101124 */
[----:B------:R-:W-:Y:S05]  /*4ff0*/  @P5 BRA `(.L_x_196) ;  /* 0x00000000000c5947 */ /* 0x000fea0003800000 */
[----:B------:R-:W5:Y:S02]  /*5000*/  LDG.E.U8 R131, desc[UR36][R8.64+0xa0] ;  /* 0x0000a02408837981 */ /* 0x000f64000c1e1100 */
[----:B-----5:R-:W-:-:S05]  /*5010*/  PRMT R0, R131, 0x8880, RZ ;  /* 0x0000888083007816 */ /* 0x020fca00000000ff */
[----:B------:R-:W-:-:S07]  /*5020*/  IMAD R3, R0, R121, RZ ;  /* 0x0000007900037224 */ /* 0x000fce00078e02ff */
.L_x_196:
[----:B------:R-:W-:Y:S05]  /*5030*/  BSYNC B1 ;  /* 0x0000000000017941 */ /* 0x000fea0003800000 */
.L_x_195:
[----:B---3--:R-:W-:Y:S01]  /*5040*/  @!P5 IMAD R13, R104, R120, R3 ;  /* 0x00000078680dd224 */ /* 0x008fe200078e0203 */
[----:B------:R-:W-:Y:S04]  /*5050*/  BSSY B1, `(.L_x_197) ;  /* 0x0000006000017945 */ /* 0x000fe80003800000 */
[----:B------:R3:W-:Y:S01]  /*5060*/  @!P5 STG.E.U8 desc[UR36][R4.64+0xa0], R13 ;  /* 0x0000a00d0400d986 */ /* 0x0007e2000c101124 */
[----:B------:R-:W-:Y:S05]  /*5070*/  @P2 BRA `(.L_x_198) ;  /* 0x00000000000c2947 */ /* 0x000fea0003800000 */
[----:B------:R-:W5:Y:S02]  /*5080*/  LDG.E.U8 R131, desc[UR36][R8.64+0xa1] ;  /* 0x0000a12408837981 */ /* 0x000f64000c1e1100 */
[----:B-----5:R-:W-:-:S05]  /*5090*/  PRMT R0, R131, 0x8880, RZ ;  /* 0x0000888083007816 */ /* 0x020fca00000000ff */
[----:B------:R-:W-:-:S07]  /*50a0*/  IMAD R3, R0, R121, RZ ;  /* 0x0000007900037224 */ /* 0x000fce00078e02ff */
.L_x_198:
[----:B------:R-:W-:Y:S05]  /*50b0*/  BSYNC B1 ;  /* 0x0000000000017941 */ /* 0x000fea0003800000 */
.L_x_197:
        /* <DEDUP_REMOVED lines=11> */
.L_x_200:
[----:B------:R-:W-:Y:S05]  /*5170*/  BSYNC B1 ;  /* 0x0000000000017941 */ /* 0x000fea0003800000 */
.L_x_199:
[----:B---3--:R-:W-:Y:S01]  /*5180*/  @!P4 IMAD R13, R106, R120, R3 ;  /* 0x000000786a0dc224 */ /* 0x008fe200078e0203 */
[----:B------:R-:W-:Y:S04]  /*5190*/  BSSY B1, `(.L_x_201) ;  /* 0x0000006000017945 */ /* 0x000fe80003800000 */
[----:B------:R3:W-:Y:S01]  /*51a0*/  @!P4 STG.E.U8 desc[UR36][R6.64+0xa0], R13 ;  /* 0x0000a00d0600c986 */ /* 0x0007e2000c101124 */
[----:B------:R-:W-:Y:S05]  /*51b0*/  @P3 BRA `(.L_x_202) ;  /* 0x00000000000c3947 */ /* 0x000fea0003800000 */
[----:B------:R-:W5:Y:S02]  /*51c0*/  LDG.E.U8 R131, desc[UR36][R10.64+0xa1] ;  /* 0x0000a1240a837981 */ /* 0x000f64000c1e1100 */
[----:B-----5:R-:W-:-:S05]  /*51d0*/  PRMT R0, R131, 0x8880, RZ ;  /* 0x0000888083007816 */ /* 0x020fca00000000ff */
[----:B------:R-:W-:-:S07]  /*51e0*/  IMAD R3, R0, R121, RZ ;  /* 0x0000007900037224 */ /* 0x000fce00078e02ff */
.L_x_202:
[----:B------:R-:W-:Y:S05]  /*51f0*/  BSYNC B1 ;  /* 0x0000000000017941 */ /* 0x000fea0003800000 */
.L_x_201:
[----:B------:R-:W-:Y:S01]  /*5200*/  @!P3 IMAD R107, R107, R120, R3 ;  /* 0x000000786b6bb224 */ /* 0x000fe200078e0203 */
[----:B------:R-:W-:Y:S04]  /*5210*/  BSSY B1, `(.L_x_203) ;  /* 0x0000006000017945 */ /* 0x000fe80003800000 */
[----:B------:R0:W-:Y:S01]  /*5220*/  @!P3 STG.E.U8 desc[UR36][R6.64+0xa1], R107 ;  /* 0x0000a16b0600b986 */ /* 0x0001e2000c101124 */
[----:B------:R-:W-:Y:S05]  /*5230*/  @P5 BRA `(.L_x_204) ;  /* 0x00000000000c5947 */ /* 0x000fea0003800000 */
[----:B------:R-:W5:Y:S02]  /*5240*/  LDG.E.U8 R131, desc[UR36][R8.64+0xa8] ;  /* 0x0000a82408837981 */ /* 0x000f64000c1e1100 */
[----:B-----5:R-:W-:-:S05]  /*5250*/  PRMT R0, R131, 0x8880, RZ ;  /* 0x0000888083007816 */ /* 0x020fca00000000ff */
[----:B------:R-:W-:-:S07]  /*5260*/  IMAD R3, R0, R121, RZ ;  /* 0x0000007900037224 */ /* 0x000fce00078e02ff */
.L_x_204:
[----:B------:R-:W-:Y:S05]  /*5270*/  BSYNC B1 ;  /* 0x0000000000017941 */ /* 0x000fea0003800000 */
.L_x_203:
[----:B---3--:R-:W-:Y:S01]  /*5280*/  @!P5 IMAD R13, R108, R120, R3 ;  /* 0x000000786c0dd224 */ /* 0x008fe200078e0203 */
[----:B------:R-:W-:Y:S04]  /*5290*/  BSSY B1, `(.L_x_205) ;  /* 0x0000006000017945 */ /* 0x000fe80003800000 */
[----:B------:R3:W-:Y:S01]  /*52a0*/  @!P5 STG.E.U8 desc[UR36][R4.64+0xa8], R13 ;  /* 0x0000a80d0400d986 */ /* 0x0007e2000c101124 */
[----:B------:R-:W-:Y:S05]  /*52b0*/  @P2 BRA `(.L_x_206) ;  /* 0x00000000000c2947 */ /* 0x000fea0003800000 */
[----:B------:R-:W5:Y:S02]  /*52c0*/  LDG.E.U8 R131, desc[UR36][R8.64+0xa9] ;  /* 0x0000a92408837981 */ /* 0x000f64000c1e1100 */
[----:B-----5:R-:W-:-:S05]  /*52d0*/  PRMT R0, R131, 0x8880, RZ ;  /* 0x0000888083007816 */ /* 0x020fca00000000ff */
[----:B------:R-:W-:-:S07]  /*52e0*/  IMAD R3, R0, R121, RZ ;  /* 0x0000007900037224 */ /* 0x000fce00078e02ff */
.L_x_206:
[----:B------:R-:W-:Y:S05]  /*52f0*/  BSYNC B1 ;  /* 0x0000000000017941 */ /* 0x000fea0003800000 */
.L_x_205:
        /* <DEDUP_REMOVED lines=11> */
.L_x_208:
[----:B------:R-:W-:Y:S05]  /*53b0*/  BSYNC B1 ;  /* 0x0000000000017941 */ /* 0x000fea0003800000 */
.L_x_207:
[----:B---3--:R-:W-:Y:S01]  /*53c0*/  @!P4 IMAD R13, R110, R120, R3 ;  /* 0x000000786e0dc224 */ /* 0x008fe200078e0203 */
[----:B------:R-:W-:Y:S04]  /*53d0*/  BSSY B1, `(.L_x_209) ;  /* 0x0000006000017945 */ /* 0x000fe80003800000 */
[----:B------:R3:W-:Y:S01]  /*53e0*/  @!P4 STG.E.U8 desc[UR36][R6.64+0xa8], R13 ;  /* 0x0000a80d0600c986 */ /* 0x0007e2000c101124 */
[----:B------:R-:W-:Y:S05]  /*53f0*/  @P3 BRA `(.L_x_210) ;  /* 0x00000000000c3947 */ /* 0x000fea0003800000 */
[----:B------:R-:W5:Y:S02]  /*5400*/  LDG.E.U8 R131, desc[UR36][R10.64+0xa9] ;  /* 0x0000a9240a837981 */ /* 0x000f64000c1e1100 */
[----:B-----5:R-:W-:-:S05]  /*5410*/  PRMT R0, R131, 0x8880, RZ ;  /* 0x0000888083007816 */ /* 0x020fca00000000ff */
[----:B------:R-:W-:-:S07]  /*5420*/  IMAD R3, R0, R121, RZ ;  /* 0x0000007900037224 */ /* 0x000fce00078e02ff */
.L_x_210:
[----:B------:R-:W-:Y:S05]  /*5430*/  BSYNC B1 ;  /* 0x0000000000017941 */ /* 0x000fea0003800000 */
.L_x_209:
[----:B------:R-:W-:Y:S01]  /*5440*/  @!P3 IMAD R111, R111, R120, R3 ;  /* 0x000000786f6fb224 */ /* 0x000fe200078e0203 */
[----:B------:R-:W-:Y:S04]  /*5450*/  BSSY B1, `(.L_x_211) ;  /* 0x0000006000017945 */ /* 0x000fe80003800000 */
[----:B------:R0:W-:Y:S01]  /*5460*/  @!P3 STG.E.U8 desc[UR36][R6.64+0xa9], R111 ;  /* 0x0000a96f0600b986 */ /* 0x0001e2000c101124 */
[----:B------:R-:W-:Y:S05]  /*5470*/  @P5 BRA `(.L_x_212) ;  /* 0x00000000000c5947 */ /* 0x000fea0003800000 */
[----:B------:R-:W5:Y:S02]  /*5480*/  LDG.E.U8 R131, desc[UR36][R8.64+0xb0] ;  /* 0x0000b02408837981 */ /* 0x000f64000c1e1100 */
[----:B-----5:R-:W-:-:S05]  /*5490*/  PRMT R0, R131, 0x8880, RZ ;  /* 0x0000888083007816 */ /* 0x020fca00000000ff */
[----:B------:R-:W-:-:S07]  /*54a0*/  IMAD R3, R0, R121, RZ ;  /* 0x0000007900037224 */ /* 0x000fce00078e02ff */
.L_x_212:
[----:B------:R-:W-:Y:S05]  /*54b0*/  BSYNC B1 ;  /* 0x0000000000017941 */ /* 0x000fea0003800000 */
.L_x_211:
[----:B---3--:R-:W-:Y:S01]  /*54c0*/  @!P5 IMAD R13, R112, R120, R3 ;  /* 0x00000078700dd224 */ /* 0x008fe200078e0203 */
[----:B------:R-:W-:Y:S04]  /*54d0*/  BSSY B1, `(.L_x_213) ;  /* 0x0000006000017945 */ /* 0x000fe80003800000 */
[----:B------:R3:W-:Y:S01]  /*54e0*/  @!P5 STG.E.U8 desc[UR36][R4.64+0xb0], R13 ;  /* 0x0000b00d0400d986 */ /* 0x0007e2000c101124 */
[----:B------:R-:W-:Y:S05]  /*54f0*/  @P2 BRA `(.L_x_214) ;  /* 0x00000000000c2947 */ /* 0x000fea0003800000 */
[----:B------:R-:W5:Y:S02]  /*5500*/  LDG.E.U8 R131, desc[UR36][R8.64+0xb1] ;  /* 0x0000b12408837981 */ /* 0x000f64000c1e1100 */
[----:B-----5:R-:W-:-:S05]  /*5510*/  PRMT R0, R131, 0x8880, RZ ;  /* 0x0000888083007816 */ /* 0x020fca00000000ff */
[----:B------:R-:W-:-:S07]  /*5520*/  IMAD R3, R0, R121, RZ ;  /* 0x0000007900037224 */ /* 0x000fce00078e02ff */
.L_x_214:
[----:B------:R-:W-:Y:S05]  /*5530*/  BSYNC B1 ;  /* 0x0000000000017941 */ /* 0x000fea0003800000 */
.L_x_213:
[----:B------:R-:W-:Y:S01]  /*5540*/  ISETP.LT.OR P4, PT, R19, 0xb1, !P0 ;  /* 0x000000b11300780c */ /* 0x000fe20004781670 */
[----:B------:R-:W-:Y:S01]  /*5550*/  @!P2 IMAD R113, R113, R120, R3 ;  /* 0x000000787171a224 */ /* 0x000fe200078e0203 */
[----:B------:R-:W-:Y:S01]  /*5560*/  BSSY B1, `(.L_x_215) ;  /* 0x000000a000017945 */ /* 0x000fe20003800000 */
[C---:B------:R-:W-:Y:S02]  /*5570*/  ISETP.LT.OR P3, PT, R19.reuse, 0xb2, !P0 ;  /* 0x000000b21300780c */ /* 0x040fe40004761670 */
[C---:B------:R-:W-:Y:S01]  /*5580*/  ISETP.LT.OR P5, PT, R19.reuse, 0xb9, !P0 ;  /* 0x000000b91300780c */ /* 0x040fe200047a1670 */
[----:B------:R0:W-:Y:S01]  /*5590*/  @!P2 STG.E.U8 desc[UR36][R4.64+0xb1], R113 ;  /* 0x0000b1710400a986 */ /* 0x0001e2000c101124 */
[C---:B------:R-:W-:Y:S02]  /*55a0*/  ISETP.LT.OR P2, PT, R19.reuse, 0xb9, !P1 ;  /* 0x000000b91300780c */ /* 0x040fe40004f41670 */
[----:B------:R-:W-:-:S04]  /*55b0*/  ISETP.LT.OR P1, PT, R19, 0xba, !P1 ;  /* 0x000000ba1300780c */ /* 0x000fc80004f21670 */
[----:B------:R-:W-:Y:S09]  /*55c0*/  @P4 BRA `(.L_x_216) ;  /* 0x00000000000c4947 */ /* 0x000ff20003800000 */
[----:B------:R-:W5:Y:S02]  /*55d0*/  LDG.E.U8 R131, desc[UR36][R10.64+0xb0] ;  /* 0x0000b0240a837981 */ /* 0x000f64000c1e1100 */
[----:B-----5:R-:W-:-:S05]  /*55e0*/  PRMT R0, R131, 0x8880, RZ ;  /* 0x0000888083007816 */ /* 0x020fca00000000ff */
[----:B------:R-:W-:-:S07]  /*55f0*/  IMAD R3, R0, R121, RZ ;  /* 0x0000007900037224 */ /* 0x000fce00078e02ff */
.L_x_216:
[----:B------:R-:W-:Y:S05]  /*5600*/  BSYNC B1 ;  /* 0x0000000000017941 */ /* 0x000fea0003800000 */
.L_x_215:
[----:B---3--:R-:W-:Y:S01]  /*5610*/  @!P4 IMAD R13, R114, R120, R3 ;  /* 0x00000078720dc224 */ /* 0x008fe200078e0203 */
[----:B------:R-:W-:Y:S04]  /*5620*/  BSSY B1, `(.L_x_217) ;  /* 0x0000006000017945 */ /* 0x000fe80003800000 */
[----:B------:R3:W-:Y:S01]  /*5630*/  @!P4 STG.E.U8 desc[UR36][R6.64+0xb0], R13 ;  /* 0x0000b00d0600c986 */ /* 0x0007e2000c101124 */
[----:B------:R-:W-:Y:S05]  /*5640*/  @P3 BRA `(.L_x_218) ;  /* 0x00000000000c3947 */ /* 0x000fea0003800000 */
[----:B------:R-:W5:Y:S02]  /*5650*/  LDG.E.U8 R131, desc[UR36][R10.64+0xb1] ;  /* 0x0000b1240a837981 */ /* 0x000f64000c1e1100 */
[----:B-----5:R-:W-:-:S05]  /*5660*/  PRMT R0, R131, 0x8880, RZ ;  /* 0x0000888083007816 */ /* 0x020fca00000000ff */
[----:B------:R-:W-:-:S07]  /*5670*/  IMAD R3, R0, R121, RZ ;  /* 0x0000007900037224 */ /* 0x000fce00078e02ff */
.L_x_218:
[----:B------:R-:W-:Y:S05]  /*5680*/  BSYNC B1 ;  /* 0x0000000000017941 */ /* 0x000fea0003800000 */
.L_x_217:
[----:B------:R-:W-:Y:S01]  /*5690*/  @!P3 IMAD R115, R115, R120, R3 ;  /* 0x000000787373b224 */ /* 0x000fe200078e0203 */
[----:B------:R-:W-:Y:S04]  /*56a0*/  BSSY B1, `(.L_x_219) ;  /* 0x0000006000017945 */ /* 0x000fe80003800000 */
[----:B------:R0:W-:Y:S01]  /*56b0*/  @!P3 STG.E.U8 desc[UR36][R6.64+0xb1], R115 ;  /* 0x0000b1730600b986 */ /* 0x0001e2000c101124 */
[----:B------:R-:W-:Y:S05]  /*56c0*/  @P2 BRA `(.L_x_220) ;  /* 0x00000000000c2947 */ /* 0x000fea0003800000 */
[----:B------:R-:W5:Y:S02]  /*56d0*/  LDG.E.U8 R131, desc[UR36][R8.64+0xb8] ;  /* 0x0000b82408837981 */ /* 0x000f64000c1e1100 */
[----:B-----5:R-:W-:-:S05]  /*56e0*/  PRMT R0, R131, 0x8880, RZ ;  /* 0x0000888083007816 */ /* 0x020fca00000000ff */
[----:B------:R-:W-:-:S07]  /*56f0*/  IMAD R3, R0, R121, RZ ;  /* 0x0000007900037224 */ /* 0x000fce00078e02ff */
.L_x_220:
[----:B------:R-:W-:Y:S05]  /*5700*/  BSYNC B1 ;  /* 0x0000000000017941 */ /* 0x000fea0003800000 */
.L_x_219:
[----:B---3--:R-:W-:Y:S01]  /*5710*/  @!P2 IMAD R13, R116, R120, R3 ;  /* 0x00000078740da224 */ /* 0x008fe200078e0203 */
[----:B------:R-:W-:Y:S04]  /*5720*/  BSSY B1, `(.L_x_221) ;  /* 0x0000006000017945 */ /* 0x000fe80003800000 */
[----:B------:R3:W-:Y:S01]  /*5730*/  @!P2 STG.E.U8 desc[UR36][R4.64+0xb8], R13 ;  /* 0x0000b80d0400a986 */ /* 0x0007e2000c101124 */
[----:B------:R-:W-:Y:S05]  /*5740*/  @P1 BRA `(.L_x_222) ;  /* 0x00000000000c1947 */ /* 0x000fea0003800000 */
[----:B------:R-:W5:Y:S02]  /*5750*/  LDG.E.U8 R131, desc[UR36][R8.64+0xb9] ;  /* 0x0000b92408837981 */ /* 0x000f64000c1e1100 */
[----:B-----5:R-:W-:-:S05]  /*5760*/  PRMT R0, R131, 0x8880, RZ ;  /* 0x0000888083007816 */ /* 0x020fca00000000ff */
[----:B------:R-:W-:-:S07]  /*5770*/  IMAD R3, R0, R121, RZ ;  /* 0x0000007900037224 */ /* 0x000fce00078e02ff */
.L_x_222:
[----:B------:R-:W-:Y:S05]  /*5780*/  BSYNC B1 ;  /* 0x0000000000017941 */ /* 0x000fea0003800000 */
.L_x_221:
[----:B------:R-:W-:Y:S01]  /*5790*/  @!P1 IMAD R117, R117, R120, R3 ;  /* 0x0000007875759224 */ /* 0x000fe200078e0203 */
[----:B------:R-:W-:Y:S04]  /*57a0*/  BSSY B1, `(.L_x_223) ;  /* 0x0000006000017945 */ /* 0x000fe80003800000 */
[----:B------:R0:W-:Y:S01]  /*57b0*/  @!P1 STG.E.U8 desc[UR36][R4.64+0xb9], R117 ;  /* 0x0000b97504009986 */ /* 0x0001e2000c101124 */
[----:B------:R-:W-:Y:S05]  /*57c0*/  @P5 BRA `(.L_x_224) ;  /* 0x00000000000c5947 */ /* 0x000fea0003800000 */
[----:B------:R-:W5:Y:S02]  /*57d0*/  LDG.E.U8 R131, desc[UR36][R10.64+0xb8] ;  /* 0x0000b8240a837981 */ /* 0x000f64000c1e1100 */
[----:B-----5:R-:W-:-:S05]  /*57e0*/  PRMT R0, R131, 0x8880, RZ ;  /* 0x0000888083007816 */ /* 0x020fca00000000ff */
[----:B------:R-:W-:-:S07]  /*57f0*/  IMAD R3, R0, R121, RZ ;  /* 0x0000007900037224 */ /* 0x000fce00078e02ff */
.L_x_224:
[----:B------:R-:W-:Y:S05]  /*5800*/  BSYNC B1 ;  /* 0x0000000000017941 */ /* 0x000fea0003800000 */
.L_x_223:
[----:B0123--:R-:W-:Y:S01]  /*5810*/  @!P5 IMAD R5, R118, R120, R3 ;  /* 0x000000787605d224 */ /* 0x00ffe200078e0203 */
[----:B------:R-:W-:Y:S01]  /*5820*/  ISETP.LT.OR P0, PT, R19, 0xba, !P0 ;  /* 0x000000ba1300780c */ /* 0x000fe20004701670 */
[----:B------:R-:W-:Y:S03]  /*5830*/  BSSY B1, `(.L_x_225) ;  /* 0x0000006000017945 */ /* 0x000fe60003800000 */
[----:B------:R0:W-:Y:S09]  /*5840*/  @!P5 STG.E.U8 desc[UR36][R6.64+0xb8], R5 ;  /* 0x0000b8050600d986 */ /* 0x0001f2000c101124 */
[----:B------:R-:W-:Y:S05]  /*5850*/  @P0 BRA `(.L_x_226) ;  /* 0x00000000000c0947 */ /* 0x000fea0003800000 */
[----:B------:R-:W2:Y:S02]  /*5860*/  LDG.E.U8 R131, desc[UR36][R10.64+0xb9] ;  /* 0x0000b9240a837981 */ /* 0x000ea4000c1e1100 */
[----:B--2---:R-:W-:-:S05]  /*5870*/  PRMT R0, R131, 0x8880, RZ ;  /* 0x0000888083007816 */ /* 0x004fca00000000ff */
[----:B------:R-:W-:-:S07]  /*5880*/  IMAD R3, R0, R121, RZ ;  /* 0x0000007900037224 */ /* 0x000fce00078e02ff */
.L_x_226:
[----:B------:R-:W-:Y:S05]  /*5890*/  BSYNC B1 ;  /* 0x0000000000017941 */ /* 0x000fea0003800000 */
.L_x_225:
[----:B------:R-:W-:Y:S01]  /*58a0*/  IMAD R3, R119, R120, R3 ;  /* 0x0000007877037224 */ /* 0x000fe200078e0203 */
[----:B------:R-:W-:Y:S06]  /*58b0*/  @P0 BRA `(.L_x_227) ;  /* 0x0000001000900947 */ /* 0x000fec0003800000 */
[----:B------:R1:W-:Y:S01]  /*58c0*/  STG.E.U8 desc[UR36][R6.64+0xb9], R3 ;  /* 0x0000b90306007986 */ /* 0x0003e2000c101124 */
[----:B------:R-:W-:Y:S05]  /*58d0*/  BRA `(.L_x_227) ;  /* 0x0000001000887947 */ /* 0x000fea0003800000 */
.L_x_34:
[C---:B------:R-:W-:Y:S02]  /*58e0*/  ISETP.GE.AND P1, PT, R20.reuse, 0x1, PT ;  /* 0x000000011400780c */ /* 0x040fe40003f26270 */
[----:B------:R-:W-:Y:S02]  /*58f0*/  ISETP.GE.AND P0, PT, R20, 0x9, PT ;  /* 0x000000091400780c */ /* 0x000fe40003f06270 */
[C---:B------:R-:W-:Y:S02]  /*5900*/  ISETP.LT.OR P4, PT, R19.reuse, 0x1, !P1 ;  /* 0x000000011300780c */ /* 0x040fe40004f81670 */
[C---:B------:R-:W-:Y:S02]  /*5910*/  ISETP.LT.OR P3, PT, R19.reuse, 0x2, !P1 ;  /* 0x000000021300780c */ /* 0x040fe40004f61670 */
[C---:B------:R-:W-:Y:S02]  /*5920*/  ISETP.LT.OR P2, PT, R19.reuse, 0x1, !P0 ;  /* 0x000000011300780c */ /* 0x040fe40004741670 */
[----:B------:R-:W-:-:S07]  /*5930*/  ISETP.LT.OR P5, PT, R19, 0x2, !P0 ;  /* 0x000000021300780c */ /* 0x000fce00047a1670 */
[-C--:B------:R-:W-:Y:S02]  /*5940*/  @!P4 IMAD R3, R24, R120.reuse, RZ ;  /* 0x000000781803c224 */ /* 0x080fe400078e02ff */
[-C--:B------:R-:W-:Y:S02]  /*5950*/  @!P3 IMAD R25, R25, R120.reuse, RZ ;  /* 0x000000781919b224 */ /* 0x080fe400078e02ff */
[-C--:B------:R-:W-:Y:S01]  /*5960*/  @!P2 IMAD R9, R26, R120.reuse, RZ ;  /* 0x000000781a09a224 */ /* 0x080fe200078e02ff */
[----:B------:R0:W-:Y:S01]  /*5970*/  @!P4 STG.E.U8 desc[UR36][R4.64], R3 ;  /* 0x000000030400c986 */ /* 0x0001e2000c101124 */
[----:B------:R-:W-:Y:S01]  /*5980*/  ISETP.LT.OR P4, PT, R19, 0x9, !P1 ;  /* 0x000000091300780c */ /* 0x000fe20004f81670 */
[----:B------:R-:W-:Y:S02]  /*5990*/  @!P5 IMAD R27, R27, R120, RZ ;  /* 0x000000781b1bd224 */ /* 0x000fe400078e02ff */
[----:B------:R-:W-:Y:S01]  /*59a0*/  @!P3 STG.E.U8 desc[UR36][R4.64+0x1], R25 ;  /* 0x000001190400b986 */ /* 0x000fe2000c101124 */
[----:B------:R-:W-:-:S03]  /*59b0*/  ISETP.LT.OR P3, PT, R19, 0xa, !P1 ;  /* 0x0000000a1300780c */ /* 0x000fc60004f61670 */
[----:B------:R1:W-:Y:S01]  /*59c0*/  @!P2 STG.E.U8 desc[UR36][R6.64], R9 ;  /* 0x000000090600a986 */ /* 0x0003e2000c101124 */
[----:B------:R-:W-:-:S03]  /*59d0*/  ISETP.LT.OR P2, PT, R19, 0x9, !P0 ;  /* 0x000000091300780c */ /* 0x000fc60004741670 */
[----:B------:R-:W-:Y:S01]  /*59e0*/  @!P5 STG.E.U8 desc[UR36][R6.64+0x1], R27 ;  /* 0x0000011b0600d986 */ /* 0x000fe2000c101124 */
[----:B------:R-:W-:Y:S01]  /*59f0*/  ISETP.LT.OR P5, PT, R19, 0xa, !P0 ;  /* 0x0000000a1300780c */ /* 0x000fe200047a1670 */
[----:B------:R-:W-:-:S04]  /*5a00*/  @!P4 IMAD R11, R28, R120, RZ ;  /* 0x000000781c0bc224 */ /* 0x000fc800078e02ff */
[-C--:B------:R-:W-:Y:S01]  /*5a10*/  @!P3 IMAD R29, R29, R120.reuse, RZ ;  /* 0x000000781d1db224 */ /* 0x080fe200078e02ff */
[----:B------:R-:W-:Y:S01]  /*5a20*/  @!P4 STG.E.U8 desc[UR36][R4.64+0x8], R11 ;  /* 0x0000080b0400c986 */ /* 0x000fe2000c101124 */
[C---:B------:R-:W-:Y:S02]  /*5a30*/  ISETP.LT.OR P4, PT, R19.reuse, 0x11, !P1 ;  /* 0x000000111300780c */ /* 0x040fe40004f81670 */
[-C--:B0-----:R-:W-:Y:S01]  /*5a40*/  @!P2 IMAD R3, R30, R120.reuse, RZ ;  /* 0x000000781e03a224 */ /* 0x081fe200078e02ff */
[----:B------:R-:W-:Y:S01]  /*5a50*/  @!P3 STG.E.U8 desc[UR36][R4.64+0x9], R29 ;  /* 0x0000091d0400b986 */ /* 0x000fe2000c101124 */
[----:B------:R-:W-:Y:S02]  /*5a60*/  ISETP.LT.OR P3, PT, R19, 0x12, !P1 ;  /* 0x000000121300780c */ /* 0x000fe40004f61670 */
[----:B------:R-:W-:Y:S01]  /*5a70*/  @!P5 IMAD R31, R31, R120, RZ ;  /* 0x000000781f1fd224 */ /* 0x000fe200078e02ff */
[----:B------:R0:W-:Y:S01]  /*5a80*/  @!P2 STG.E.U8 desc[UR36][R6.64+0x8], R3 ;  /* 0x000008030600a986 */ /* 0x0001e2000c101124 */
[----:B------:R-:W-:-:S03]  /*5a90*/  ISETP.LT.OR P2, PT, R19, 0x11, !P0 ;  /* 0x000000111300780c */ /* 0x000fc60004741670 */
[----:B------:R-:W-:Y:S01]  /*5aa0*/  @!P5 STG.E.U8 desc[UR36][R6.64+0x9], R31 ;  /* 0x0000091f0600d986 */ /* 0x000fe2000c101124 */
[----:B------:R-:W-:Y:S01]  /*5ab0*/  ISETP.LT.OR P5, PT, R19, 0x12, !P0 ;  /* 0x000000121300780c */ /* 0x000fe200047a1670 */
[----:B-1----:R-:W-:-:S04]  /*5ac0*/  @!P4 IMAD R9, R32, R120, RZ ;  /* 0x000000782009c224 */ /* 0x002fc800078e02ff */
        /* <DEDUP_REMOVED lines=205> */
[----:B------:R1:W-:Y:S01]  /*67a0*/  @!P4 STG.E.U8 desc[UR36][R4.64+0x98], R11 ;  /* 0x0000980b0400c986 */ /* 0x0003e2000c101124 */
        /* <DEDUP_REMOVED lines=13> */
[-C--:B-1----:R-:W-:Y:S01]  /*6880*/  @!P2 IMAD R11, R106, R120.reuse, RZ ;  /* 0x000000786a0ba224 */ /* 0x082fe200078e02ff */
[----:B------:R-:W-:Y:S01]  /*6890*/  @!P3 STG.E.U8 desc[UR36][R4.64+0xa1], R105 ;  /* 0x0000a1690400b986 */ /* 0x000fe2000c101124 */
[----:B------:R-:W-:Y:S02]  /*68a0*/  ISETP.LT.OR P3, PT, R19, 0xaa, !P1 ;  /* 0x000000aa1300780c */ /* 0x000fe40004f61670 */
[----:B------:R-:W-:Y:S01]  /*68b0*/  @!P5 IMAD R107, R107, R120, RZ ;  /* 0x000000786b6bd224 */ /* 0x000fe200078e02ff */
[----:B------:R1:W-:Y:S01]  /*68c0*/  @!P2 STG.E.U8 desc[UR36][R6.64+0xa0], R11 ;  /* 0x0000a00b0600a986 */ /* 0x0003e2000c101124 */
[----:B------:R-:W-:-:S03]  /*68d0*/  ISETP.LT.OR P2, PT, R19, 0xa9, !P0 ;  /* 0x000000a91300780c */ /* 0x000fc60004741670 */
[----:B------:R-:W-:Y:S01]  /*68e0*/  @!P5 STG.E.U8 desc[UR36][R6.64+0xa1], R107 ;  /* 0x0000a16b0600d986 */ /* 0x000fe2000c101124 */
[----:B------:R-:W-:Y:S01]  /*68f0*/  ISETP.LT.OR P5, PT, R19, 0xaa, !P0 ;  /* 0x000000aa1300780c */ /* 0x000fe200047a1670 */
[----:B0-----:R-:W-:-:S04]  /*6900*/  @!P4 IMAD R3, R108, R120, RZ ;  /* 0x000000786c03c224 */ /* 0x001fc800078e02ff */
[-C--:B------:R-:W-:Y:S01]  /*6910*/  @!P3 IMAD R109, R109, R120.reuse, RZ ;  /* 0x000000786d6db224 */ /* 0x080fe200078e02ff */
[----:B------:R0:W-:Y:S01]  /*6920*/  @!P4 STG.E.U8 desc[UR36][R4.64+0xa8], R3 ;  /* 0x0000a8030400c986 */ /* 0x0001e2000c101124 */
[C---:B------:R-:W-:Y:S02]  /*6930*/  ISETP.LT.OR P4, PT, R19.reuse, 0xb2, !P1 ;  /* 0x000000b21300780c */ /* 0x040fe40004f81670 */
[-C--:B--2---:R-:W-:Y:S01]  /*6940*/  @!P2 IMAD R9, R110, R120.reuse, RZ ;  /* 0x000000786e09a224 */ /* 0x084fe200078e02ff */
[----:B------:R-:W-:Y:S01]  /*6950*/  @!P3 STG.E.U8 desc[UR36][R4.64+0xa9], R109 ;  /* 0x0000a96d0400b986 */ /* 0x000fe2000c101124 */
[----:B------:R-:W-:Y:S02]  /*6960*/  ISETP.LT.OR P3, PT, R19, 0xb1, !P1 ;  /* 0x000000b11300780c */ /* 0x000fe40004f61670 */
[----:B------:R-:W-:Y:S01]  /*6970*/  @!P5 IMAD R111, R111, R120, RZ ;  /* 0x000000786f6fd224 */ /* 0x000fe200078e02ff */
[----:B------:R-:W-:Y:S01]  /*6980*/  @!P2 STG.E.U8 desc[UR36][R6.64+0xa8], R9 ;  /* 0x0000a8090600a986 */ /* 0x000fe2000c101124 */
[----:B------:R-:W-:-:S03]  /*6990*/  ISETP.LT.OR P2, PT, R19, 0xb1, !P0 ;  /* 0x000000b11300780c */ /* 0x000fc60004741670 */
[----:B------:R-:W-:Y:S01]  /*69a0*/  @!P5 STG.E.U8 desc[UR36][R6.64+0xa9], R111 ;  /* 0x0000a96f0600d986 */ /* 0x000fe2000c101124 */
[----:B------:R-:W-:Y:S01]  /*69b0*/  ISETP.LT.OR P5, PT, R19, 0xb9, !P0 ;  /* 0x000000b91300780c */ /* 0x000fe200047a1670 */
[----:B------:R-:W-:-:S04]  /*69c0*/  @!P4 IMAD R113, R113, R120, RZ ;  /* 0x000000787171c224 */ /* 0x000fc800078e02ff */
[-C--:B-1----:R-:W-:Y:S01]  /*69d0*/  @!P3 IMAD R11, R112, R120.reuse, RZ ;  /* 0x00000078700bb224 */ /* 0x082fe200078e02ff */
[----:B------:R-:W-:Y:S01]  /*69e0*/  @!P4 STG.E.U8 desc[UR36][R4.64+0xb1], R113 ;  /* 0x0000b1710400c986 */ /* 0x000fe2000c101124 */
[C---:B------:R-:W-:Y:S02]  /*69f0*/  ISETP.LT.OR P4, PT, R19.reuse, 0xb2, !P0 ;  /* 0x000000b21300780c */ /* 0x040fe40004781670 */
[C---:B------:R-:W-:Y:S01]  /*6a00*/  ISETP.LT.OR P0, PT, R19.reuse, 0xba, !P0 ;  /* 0x000000ba1300780c */ /* 0x040fe20004701670 */
[----:B------:R1:W-:Y:S01]  /*6a10*/  @!P3 STG.E.U8 desc[UR36][R4.64+0xb0], R11 ;  /* 0x0000b00b0400b986 */ /* 0x0003e2000c101124 */
[C---:B------:R-:W-:Y:S01]  /*6a20*/  ISETP.LT.OR P3, PT, R19.reuse, 0xb9, !P1 ;  /* 0x000000b91300780c */ /* 0x040fe20004f61670 */
[----:B0-----:R-:W-:Y:S01]  /*6a30*/  @!P2 IMAD R3, R114, R120, RZ ;  /* 0x000000787203a224 */ /* 0x001fe200078e02ff */
[----:B------:R-:W-:-:S04]  /*6a40*/  ISETP.LT.OR P1, PT, R19, 0xba, !P1 ;  /* 0x000000ba1300780c */ /* 0x000fc80004f21670 */
[----:B------:R2:W-:Y:S03]  /*6a50*/  @!P2 STG.E.U8 desc[UR36][R6.64+0xb0], R3 ;  /* 0x0000b0030600a986 */ /* 0x0005e6000c101124 */
[-C--:B------:R-:W-:Y:S02]  /*6a60*/  @!P4 IMAD R115, R115, R120.reuse, RZ ;  /* 0x000000787373c224 */ /* 0x080fe400078e02ff */
[-C--:B-1----:R-:W-:Y:S02]  /*6a70*/  @!P5 IMAD R11, R118, R120.reuse, RZ ;  /* 0x00000078760bd224 */ /* 0x082fe400078e02ff */
[-C--:B------:R-:W-:Y:S01]  /*6a80*/  @!P3 IMAD R9, R116, R120.reuse, RZ ;  /* 0x000000787409b224 */ /* 0x080fe200078e02ff */
[----:B------:R2:W-:Y:S01]  /*6a90*/  @!P4 STG.E.U8 desc[UR36][R6.64+0xb1], R115 ;  /* 0x0000b1730600c986 */ /* 0x0005e2000c101124 */
[-C--:B------:R-:W-:Y:S02]  /*6aa0*/  @!P1 IMAD R117, R117, R120.reuse, RZ ;  /* 0x0000007875759224 */ /* 0x080fe400078e02ff */
[----:B------:R-:W-:Y:S01]  /*6ab0*/  @!P0 IMAD R119, R119, R120, RZ ;  /* 0x0000007877778224 */ /* 0x000fe200078e02ff */
[----:B------:R2:W-:Y:S04]  /*6ac0*/  @!P3 STG.E.U8 desc[UR36][R4.64+0xb8], R9 ;  /* 0x0000b8090400b986 */ /* 0x0005e8000c101124 */
[----:B------:R2:W-:Y:S04]  /*6ad0*/  @!P1 STG.E.U8 desc[UR36][R4.64+0xb9], R117 ;  /* 0x0000b97504009986 */ /* 0x0005e8000c101124 */
[----:B------:R2:W-:Y:S04]  /*6ae0*/  @!P5 STG.E.U8 desc[UR36][R6.64+0xb8], R11 ;  /* 0x0000b80b0600d986 */ /* 0x0005e8000c101124 */
[----:B------:R2:W-:Y:S02]  /*6af0*/  @!P0 STG.E.U8 desc[UR36][R6.64+0xb9], R119 ;  /* 0x0000b97706008986 */ /* 0x0005e4000c101124 */
.L_x_227:
[----:B------:R-:W-:Y:S05]  /*6b00*/  BSYNC B0 ;  /* 0x0000000000007941 */ /* 0x000fea0003800000 */
.L_x_33:
[----:B0-2---:R-:W2:Y:S01]  /*6b10*/  LDL.64 R4, [R1] ;  /* 0x0000000001047983 */ /* 0x005ea20000100a00 */
[----:B------:R-:W-:Y:S01]  /*6b20*/  ULDC.64 UR4, c[0x0][0x650] ;  /* 0x0001940000047ab9 */ /* 0x000fe20000000a00 */
[----:B------:R-:W-:Y:S02]  /*6b30*/  IMAD.U32 R0, RZ, RZ, UR44 ;  /* 0x0000002cff007e24 */ /* 0x000fe4000f8e00ff */
[----:B------:R-:W-:Y:S02]  /*6b40*/  IMAD.MOV.U32 R22, RZ, RZ, -0x1 ;  /* 0xffffffffff167424 */ /* 0x000fe400078e00ff */
[----:B------:R0:W-:Y:S01]  /*6b50*/  SYNCS.ARRIVE.TRANS64.A1T0 RZ, [R0+UR46], RZ ;  /* 0x000000ff00ff79a7 */ /* 0x0001e2000810002e */
[----:B------:R-:W-:Y:S02]  /*6b60*/  IMAD.MOV.U32 R19, RZ, RZ, -0x1 ;  /* 0xffffffffff137424 */ /* 0x000fe400078e00ff */
[----:B------:R-:W-:Y:S01]  /*6b70*/  IMAD.MOV.U32 R18, RZ, RZ, -0x1 ;  /* 0xffffffffff127424 */ /* 0x000fe200078e00ff */
[----:B0-----:R-:W-:-:S02]  /*6b80*/  PRMT R0, RZ, 0x7610, R0 ;  /* 0x00007610ff007816 */ /* 0x001fc40000000000 */
[----:B--2---:R-:W-:-:S05]  /*6b90*/  LEA R16, P0, R4, R16, 0x1 ;  /* 0x0000001004107211 */ /* 0x004fca00078008ff */
[----:B------:R-:W-:Y:S01]  /*6ba0*/  IMAD.X R17, R128, 0x1, R17, P0 ;  /* 0x0000000180117824 */ /* 0x000fe200000e0611 */
[----:B------:R-:W-:-:S04]  /*6bb0*/  ISETP.GE.U32.AND P0, PT, R16, UR4, PT ;  /* 0x0000000410007c0c */ /* 0x000fc8000bf06070 */
[----:B------:R-:W-:-:S13]  /*6bc0*/  ISETP.GE.U32.AND.EX P0, PT, R17, UR5, PT, P0 ;  /* 0x0000000511007c0c */ /* 0x000fda000bf06100 */
[----:B------:R-:W-:Y:S05]  /*6bd0*/  @P0 BRA `(.L_x_228) ;  /* 0x0000000400500947 */ /* 0x000fea0003800000 */
[----:B------:R-:W0:Y:S01]  /*6be0*/  LDC.64 R10, c[0x0][0x628] ;  /* 0x00018a00ff0a7b82 */ /* 0x000e220000000a00 */
[----:B------:R-:W2:Y:S01]  /*6bf0*/  S2R R19, SR_CTAID.X ;  /* 0x0000000000137919 */ /* 0x000ea20000002500 */
[----:B------:R-:W-:Y:S02]  /*6c00*/  IMAD.MOV.U32 R8, RZ, RZ, R16 ;  /* 0x000000ffff087224 */ /* 0x000fe400078e0010 */
[----:B------:R-:W-:Y:S01]  /*6c10*/  IMAD.MOV.U32 R9, RZ, RZ, R17 ;  /* 0x000000ffff097224 */ /* 0x000fe200078e0011 */
[----:B------:R-:W3:Y:S03]  /*6c20*/  S2R R20, SR_CTAID.Y ;  /* 0x0000000000147919 */ /* 0x000ee60000002600 */
[----:B------:R-:W1:Y:S08]  /*6c30*/  LDC R0, c[0x0][0x630] ;  /* 0x00018c00ff007b82 */ /* 0x000e700000000800 */
[----:B------:R-:W1:Y:S01]  /*6c40*/  LDC.64 R14, c[0x0][0x620] ;  /* 0x00018800ff0e7b82 */ /* 0x000e620000000a00 */
[----:B0-----:R-:W-:-:S04]  /*6c50*/  ISETP.NE.U32.AND P0, PT, R10, RZ, PT ;  /* 0x000000ff0a00720c */ /* 0x001fc80003f05070 */
[----:B------:R-:W-:-:S13]  /*6c60*/  ISETP.NE.AND.EX P0, PT, R11, RZ, PT, P0 ;  /* 0x000000ff0b00720c */ /* 0x000fda0003f05300 */
[----:B-123--:R-:W-:Y:S05]  /*6c70*/  @!P0 BRA `(.L_x_229) ;  /* 0x0000000000288947 */ /* 0x00efea0003800000 */
[----:B------:R-:W0:Y:S02]  /*6c80*/  LDC R3, c[0x0][0x634] ;  /* 0x00018d00ff037b82 */ /* 0x000e240000000800 */
[----:B0-----:R-:W-:-:S05]  /*6c90*/  IADD3 R3, P0, R16, R3, RZ ;  /* 0x0000000310037210 */ /* 0x001fca0007f1e0ff */
[----:B------:R-:W-:-:S04]  /*6ca0*/  IMAD.X R13, RZ, RZ, R17, P0 ;  /* 0x000000ffff0d7224 */ /* 0x000fc800000e0611 */
[----:B------:R-:W-:-:S04]  /*6cb0*/  IMAD.WIDE.U32 R4, R13, R10, RZ ;  /* 0x0000000a0d047225 */ /* 0x000fc800078e00ff */
[----:B----4-:R-:W-:-:S04]  /*6cc0*/  IMAD.WIDE.U32 R6, P0, R3, R11, R4 ;  /* 0x0000000b03067225 */ /* 0x010fc80007800004 */
[----:B------:R-:W-:-:S04]  /*6cd0*/  IMAD.WIDE.U32 R4, R3, R10, RZ ;  /* 0x0000000a03047225 */ /* 0x000fc800078e00ff */
[----:B------:R-:W-:Y:S01]  /*6ce0*/  IMAD.X R9, RZ, RZ, RZ, P0 ;  /* 0x000000ffff097224 */ /* 0x000fe200000e06ff */
[----:B------:R-:W-:Y:S01]  /*6cf0*/  IADD3 RZ, P0, R5, R6, RZ ;  /* 0x0000000605ff7210 */ /* 0x000fe20007f1e0ff */
[----:B------:R-:W-:-:S04]  /*6d00*/  IMAD.MOV.U32 R8, RZ, RZ, R7 ;  /* 0x000000ffff087224 */ /* 0x000fc800078e0007 */
[----:B------:R-:W-:-:S08]  /*6d10*/  IMAD.WIDE.U32.X R8, R13, R11, R8, P0 ;  /* 0x0000000b0d087225 */ /* 0x000fd000000e0408 */
.L_x_229:
[-CC-:B------:R-:W-:Y:S01]  /*6d20*/  SHF.R.U64 R18, R8, R0.reuse, R9.reuse ;  /* 0x0000000008127219 */ /* 0x180fe20000001209 */
[----:B------:R-:W0:Y:S01]  /*6d30*/  LDC.64 R24, c[0x0][0x640] ;  /* 0x00019000ff187b82 */ /* 0x000e220000000a00 */
[----:B------:R-:W-:Y:S01]  /*6d40*/  SHF.R.U32.HI R0, RZ, R0, R9 ;  /* 0x00000000ff007219 */ /* 0x000fe20000011609 */
[----:B------:R-:W-:Y:S01]  /*6d50*/  ULDC UR4, c[0x0][0x150] ;  /* 0x0000540000047ab9 */ /* 0x000fe20000000800 */
[----:B------:R-:W-:Y:S02]  /*6d60*/  IADD3 R3, P0, RZ, -R18, RZ ;  /* 0x80000012ff037210 */ /* 0x000fe40007f1e0ff */
[----:B----4-:R-:W-:-:S03]  /*6d70*/  I2FP.F32.U32 R7, R19 ;  /* 0x0000001300077245 */ /* 0x010fc60000201000 */
[----:B------:R-:W1:Y:S01]  /*6d80*/  LDC R6, c[0x0][0x618] ;  /* 0x00018600ff067b82 */ /* 0x000e620000000800 */
[----:B------:R-:W-:Y:S02]  /*6d90*/  IMAD.X R5, RZ, RZ, ~R0, P0 ;  /* 0x000000ffff057224 */ /* 0x000fe400000e0e00 */
[----:B------:R-:W-:Y:S01]  /*6da0*/  FMUL R7, R7, UR4 ;  /* 0x0000000407077c20 */ /* 0x000fe20008400000 */
[----:B------:R-:W-:Y:S01]  /*6db0*/  ULDC UR4, c[0x0][0x154] ;  /* 0x0000550000047ab9 */ /* 0x000fe20000000800 */
[-C--:B------:R-:W-:Y:S02]  /*6dc0*/  IMAD R0, R5, R14.reuse, RZ ;  /* 0x0000000e05007224 */ /* 0x080fe400078e02ff */
[C---:B------:R-:W-:Y:S01]  /*6dd0*/  IMAD.WIDE.U32 R4, R3.reuse, R14, R16 ;  /* 0x0000000e03047225 */ /* 0x040fe200078e0010 */
[----:B------:R-:W2:Y:S01]  /*6de0*/  LDC R8, c[0x0][0x608] ;  /* 0x00018200ff087b82 */ /* 0x000ea20000000800 */
[----:B------:R-:W3:Y:S02]  /*6df0*/  F2I.U32.TRUNC.NTZ R7, R7 ;  /* 0x0000000700077305 */ /* 0x000ee4000020f000 */
[----:B------:R-:W-:-:S04]  /*6e00*/  IMAD R3, R3, R15, R0 ;  /* 0x0000000f03037224 */ /* 0x000fc800078e0200 */
[----:B------:R-:W-:Y:S01]  /*6e10*/  IMAD.IADD R3, R5, 0x1, R3 ;  /* 0x0000000105037824 */ /* 0x000fe200078e0203 */
[----:B------:R-:W4:Y:S01]  /*6e20*/  LDC R22, c[0x0][0x658] ;  /* 0x00019600ff167b82 */ /* 0x000f220000000800 */
[----:B------:R-:W-:Y:S02]  /*6e30*/  I2FP.F32.U32 R5, R20 ;  /* 0x0000001400057245 */ /* 0x000fe40000201000 */
[----:B0-----:R-:W-:-:S04]  /*6e40*/  ISETP.NE.U32.AND P0, PT, R24, RZ, PT ;  /* 0x000000ff1800720c */ /* 0x001fc80003f05070 */
[----:B------:R-:W-:Y:S01]  /*6e50*/  ISETP.NE.AND.EX P0, PT, R25, RZ, PT, P0 ;  /* 0x000000ff1900720c */ /* 0x000fe20003f05300 */
[----:B------:R-:W0:Y:S01]  /*6e60*/  LDC R0, c[0x0][0x144] ;  /* 0x00005100ff007b82 */ /* 0x000e220000000800 */
[-C--:B-1----:R-:W-:Y:S01]  /*6e70*/  SHF.R.U64 R10, R4, R6.reuse, R3 ;  /* 0x00000006040a7219 */ /* 0x082fe20000001203 */
[----:B---3--:R-:W-:Y:S01]  /*6e80*/  IMAD.MOV R7, RZ, RZ, -R7 ;  /* 0x000000ffff077224 */ /* 0x008fe200078e0a07 */
[----:B------:R-:W-:Y:S01]  /*6e90*/  SHF.R.U32.HI R3, RZ, R6, R3 ;  /* 0x00000006ff037219 */ /* 0x000fe20000011603 */
[----:B------:R-:W-:-:S04]  /*6ea0*/  FMUL R6, R5, UR4 ;  /* 0x0000000405067c20 */ /* 0x000fc80008400000 */
[----:B------:R-:W1:Y:S01]  /*6eb0*/  LDC R15, c[0x0][0x148] ;  /* 0x00005200ff0f7b82 */ /* 0x000e620000000800 */
[----:B------:R3:W0:Y:S01]  /*6ec0*/  F2I.U32.TRUNC.NTZ R14, R6 ;  /* 0x00000006000e7305 */ /* 0x000622000020f000 */
[-CC-:B--2---:R-:W-:Y:S02]  /*6ed0*/  SHF.R.U64 R12, R10, R8.reuse, R3.reuse ;  /* 0x000000080a0c7219 */ /* 0x184fe40000001203 */
[----:B------:R-:W-:-:S04]  /*6ee0*/  SHF.R.U32.HI R3, RZ, R8, R3 ;  /* 0x00000008ff037219 */ /* 0x000fc80000011603 */
[----:B------:R-:W2:Y:S01]  /*6ef0*/  LDC R21, c[0x0][0x600] ;  /* 0x00018000ff157b82 */ /* 0x000ea20000000800 */
[-CC-:B----4-:R-:W-:Y:S02]  /*6f00*/  SHF.R.U64 R13, R12, R22.reuse, R3.reuse ;  /* 0x000000160c0d7219 */ /* 0x190fe40000001203 */
[----:B------:R-:W-:-:S03]  /*6f10*/  SHF.R.U32.HI R5, RZ, R22, R3 ;  /* 0x00000016ff057219 */ /* 0x000fc60000011603 */
[----:B------:R-:W-:Y:S02]  /*6f20*/  IMAD.MOV.U32 R4, RZ, RZ, R13 ;  /* 0x000000ffff047224 */ /* 0x000fe400078e000d */
[----:B------:R-:W4:Y:S01]  /*6f30*/  LDC R26, c[0x0][0x648] ;  /* 0x00019200ff1a7b82 */ /* 0x000f220000000800 */
[----:B0-----:R-:W-:-:S07]  /*6f40*/  IMAD R22, R0, R7, R19 ;  /* 0x0000000700167224 */ /* 0x001fce00078e0213 */
[----:B------:R-:W0:Y:S08]  /*6f50*/  LDC R27, c[0x0][0x638] ;  /* 0x00018e00ff1b7b82 */ /* 0x000e300000000800 */
[----:B------:R-:W0:Y:S01]  /*6f60*/  LDC R28, c[0x0][0x610] ;  /* 0x00018400ff1c7b82 */ /* 0x000e220000000800 */
[----:B-1-3--:R-:W-:Y:S05]  /*6f70*/  @!P0 BRA `(.L_x_230) ;  /* 0x0000000000288947 */ /* 0x00afea0003800000 */
[----:B------:R-:W1:Y:S02]  /*6f80*/  LDC R0, c[0x0][0x64c] ;  /* 0x00019300ff007b82 */ /* 0x000e640000000800 */
[----:B-1----:R-:W-:-:S05]  /*6f90*/  IADD3 R3, P0, R13, R0, RZ ;  /* 0x000000000d037210 */ /* 0x002fca0007f1e0ff */
        /* <DEDUP_REMOVED lines=8> */
.L_x_230:
[----:B------:R-:W-:Y:S01]  /*7020*/  ISETP.NE.AND P0, PT, R2, 0x1, PT ;  /* 0x000000010200780c */ /* 0x000fe20003f05270 */
[----:B------:R-:W-:Y:S01]  /*7030*/  IMAD.MOV R14, RZ, RZ, -R14 ;  /* 0x000000ffff0e7224 */ /* 0x000fe200078e0a0e */
[----:B----4-:R-:W-:Y:S01]  /*7040*/  SHF.R.U64 R0, R4, R26, R5 ;  /* 0x0000001a04007219 */ /* 0x010fe20000001205 */
[----:B--2---:R-:W-:Y:S01]  /*7050*/  VIADD R5, R21, 0xffffffff ;  /* 0xffffffff15057836 */ /* 0x004fe20000000000 */
[----:B------:R-:W-:-:S03]  /*7060*/  LOP3.LUT R3, R12, R129, RZ, 0xc0, !PT ;  /* 0x000000810c037212 */ /* 0x000fc600078ec0ff */
[----:B------:R-:W-:Y:S01]  /*7070*/  IMAD.MOV R4, RZ, RZ, -R0 ;  /* 0x000000ffff047224 */ /* 0x000fe200078e0a00 */
[----:B------:R-:W-:Y:S01]  /*7080*/  LOP3.LUT R5, R10, R5, RZ, 0xc0, !PT ;  /* 0x000000050a057212 */ /* 0x000fe200078ec0ff */
[----:B------:R-:W-:Y:S02]  /*7090*/  IMAD R3, R126, R0, R3 ;  /* 0x000000007e037224 */ /* 0x000fe400078e0203 */
[----:B0-----:R-:W-:Y:S02]  /*70a0*/  IMAD R0, R4, R27, R13 ;  /* 0x0000001b04007224 */ /* 0x001fe400078e020d */
[----:B------:R-:W-:Y:S02]  /*70b0*/  @P0 IMAD R22, R15, R14, R20 ;  /* 0x0000000e0f160224 */ /* 0x000fe400078e0214 */
[----:B------:R-:W-:Y:S02]  /*70c0*/  IMAD.MOV.U32 R4, RZ, RZ, 0x1 ;  /* 0x00000001ff047424 */ /* 0x000fe400078e00ff */
[----:B------:R-:W-:-:S02]  /*70d0*/  IMAD R22, R3, R28, R22 ;  /* 0x0000001c03167224 */ /* 0x000fc400078e0216 */
[----:B------:R-:W-:Y:S01]  /*70e0*/  IMAD R3, R0, R21, R5 ;  /* 0x0000001500037224 */ /* 0x000fe200078e0205 */
[----:B------:R-:W-:-:S04]  /*70f0*/  PRMT R0, R4, 0x7610, R0 ;  /* 0x0000761004007816 */ /* 0x000fc80000000000 */
[----:B------:R-:W-:Y:S02]  /*7100*/  SEL R19, R3, R22, !P0 ;  /* 0x0000001603137207 */ /* 0x000fe40004000000 */
[----:B------:R-:W-:-:S07]  /*7110*/  SEL R22, R22, R3, !P0 ;  /* 0x0000000316167207 */ /* 0x000fce0004000000 */
.L_x_228:
[----:B------:R-:W-:Y:S02]  /*7120*/  LOP3.LUT P0, RZ, R0, 0xff, RZ, 0xc0, !PT ;  /* 0x000000ff00ff7812 */ /* 0x000fe4000780c0ff */
[----:B------:R-:W-:-:S11]  /*7130*/  LOP3.LUT R132, R132, 0x1, RZ, 0x3c, !PT ;  /* 0x0000000184847812 */ /* 0x000fd600078e3cff */
[----:B------:R-:W-:Y:S05]  /*7140*/  @P0 BRA `(.L_x_231) ;  /* 0xffffffa4003c0947 */ /* 0x000fea000383ffff */
[----:B------:R-:W-:Y:S05]  /*7150*/  EXIT ;  /* 0x000000000000794d */ /* 0x000fea0003800000 */
.L_x_14:
[----:B------:R-:W-:-:S08]  /*7160*/  ISETP.NE.AND P0, PT, R14, RZ, PT ;  /* 0x000000ff0e00720c */ /* 0x000fd00003f05270 */
[----:B0-----:R-:W0:-:S00]  /*7170*/  USETMAXREG.DEALLOC.CTAPOOL 0x28 ;  /* 0x00000028000079c8 */ /* 0x001e0000080e0500 */
[----:B------:R-:W-:Y:S05]  /*7180*/  @P0 EXIT ;  /* 0x000000000000094d */ /* 0x000fea0003800000 */
[----:B0-----:R-:W-:Y:S01]  /*7190*/  LOP3.LUT P0, RZ, R3, 0xff, RZ, 0xc0, !PT ;  /* 0x000000ff03ff7812 */ /* 0x001fe2000780c0ff */
[----:B------:R-:W-:Y:S02]  /*71a0*/  IMAD.MOV.U32 R3, RZ, RZ, 0x1 ;  /* 0x00000001ff037424 */ /* 0x000fe400078e00ff */
[----:B------:R-:W-:-:S10]  /*71b0*/  IMAD.MOV.U32 R8, RZ, RZ, RZ ;  /* 0x000000ffff087224 */ /* 0x000fd400078e00ff */
[----:B------:R-:W-:Y:S05]  /*71c0*/  @!P0 BRA `(.L_x_232) ;  /* 0x0000000c00108947 */ /* 0x000fea0003800000 */
[----:B------:R-:W-:Y:S01]  /*71d0*/  LOP3.LUT P0, RZ, R5, 0x1f, RZ, 0xc0, !PT ;  /* 0x0000001f05ff7812 */ /* 0x000fe2000780c0ff */
[----:B------:R-:W-:Y:S01]  /*71e0*/  ULDC UR5, c[0x0][0x658] ;  /* 0x0001960000057ab9 */ /* 0x000fe20000000800 */
[----:B------:R-:W-:Y:S01]  /*71f0*/  UMOV UR6, 0xffffffff ;  /* 0xffffffff00067882 */ /* 0x000fe20000000000 */
[----:B------:R-:W-:Y:S01]  /*7200*/  BSSY B0, `(.L_x_232) ;  /* 0x00000c0000007945 */ /* 0x000fe20003800000 */
[----:B------:R-:W-:Y:S01]  /*7210*/  USHF.L.U32 UR6, UR6, UR5, URZ ;  /* 0x0000000506067299 */ /* 0x000fe2000800063f */
[C---:B------:R-:W-:Y:S01]  /*7220*/  ISETP.NE.AND P2, PT, R4.reuse, RZ, PT ;  /* 0x000000ff0400720c */ /* 0x040fe20003f45270 */
[----:B------:R-:W-:Y:S01]  /*7230*/  IMAD.MOV.U32 R10, RZ, RZ, 0x1 ;  /* 0x00000001ff0a7424 */ /* 0x000fe200078e00ff */
[----:B------:R-:W-:Y:S01]  /*7240*/  ISETP.NE.OR P0, PT, R4, RZ, !P0 ;  /* 0x000000ff0400720c */ /* 0x000fe20004705670 */
[----:B------:R-:W-:Y:S01]  /*7250*/  IMAD.MOV.U32 R3, RZ, RZ, 0x1 ;  /* 0x00000001ff037424 */ /* 0x000fe200078e00ff */
[----:B------:R-:W-:Y:S01]  /*7260*/  LOP3.LUT R9, R23, 0x2, RZ, 0xfc, !PT ;  /* 0x0000000217097812 */ /* 0x000fe200078efcff */
[----:B------:R-:W-:Y:S01]  /*7270*/  IMAD.MOV.U32 R8, RZ, RZ, RZ ;  /* 0x000000ffff087224 */ /* 0x000fe200078e00ff */
[----:B------:R-:W-:Y:S01]  /*7280*/  ULDC UR4, c[0x0][0x600] ;  /* 0x0001800000047ab9 */ /* 0x000fe20000000800 */
[----:B------:R-:W-:Y:S01]  /*7290*/  UMOV UR7, 0x1 ;  /* 0x0000000100077882 */ /* 0x000fe20000000000 */
[----:B------:R-:W-:-:S02]  /*72a0*/  UIADD3 UR19, UR40, 0x1, URZ ;  /* 0x0000000128137890 */ /* 0x000fc4000fffe03f */
[----:B------:R-:W-:Y:S02]  /*72b0*/  UIADD3 UR15, UR4, -0x1, URZ ;  /* 0xffffffff040f7890 */ /* 0x000fe4000fffe03f */
[----:B------:R-:W-:Y:S02]  /*72c0*/  USHF.L.U32 UR17, UR7, UR5, URZ ;  /* 0x0000000507117299 */ /* 0x000fe4000800063f */
[----:B------:R-:W-:Y:S01]  /*72d0*/  ULOP3.LUT UR16, URZ, UR6, URZ, 0x33, !UPT ;  /* 0x000000063f107292 */ /* 0x000fe2000f8e333f */
[----:B------:R-:W-:-:S11]  /*72e0*/  ULDC.64 UR20, c[0x0][0x198] ;  /* 0x0000660000147ab9 */ /* 0x000fd60000000a00 */
.L_x_244:
[----:B------:R-:W-:-:S03]  /*72f0*/  UMOV UR4, 0xffffffff ;  /* 0xffffffff00047882 */ /* 0x000fc60000000000 */
[----:B------:R-:W-:Y:S05]  /*7300*/  BRA.DIV UR4, `(.L_x_233) ;  /* 0x0000001604447947 */ /* 0x000fea000b800000 */
[----:B------:R-:W-:-:S13]  /*7310*/  ELECT P6, URZ, PT ;  /* 0x00000000003f782f */ /* 0x000fda00038c0000 */
.L_x_267:
[----:B------:R-:W0:Y:S01]  /*7320*/  LDC R4, c[0x0][0x28c] ;  /* 0x0000a300ff047b82 */ /* 0x000e220000000800 */
[----:B------:R-:W-:Y:S01]  /*7330*/  BSSY B1, `(.L_x_234) ;  /* 0x0000037000017945 */ /* 0x000fe20003800000 */
[----:B0-----:R-:W-:-:S13]  /*7340*/  ISETP.LT.OR P6, PT, R4, 0x1, !P6 ;  /* 0x000000010400780c */ /* 0x001fda00077c1670 */
[----:B------:R-:W-:Y:S05]  /*7350*/  @P6 BRA `(.L_x_235) ;  /* 0x0000000000d06947 */ /* 0x000fea0003800000 */
[----:B------:R-:W-:Y:S02]  /*7360*/  IMAD R19, R19, 0xc0, RZ ;  /* 0x000000c013137824 */ /* 0x000fe400078e02ff */
[----:B------:R-:W-:Y:S02]  /*7370*/  IMAD.SHL.U32 R22, R22, 0x40, RZ ;  /* 0x0000004016167824 */ /* 0x000fe400078e00ff */
[----:B------:R-:W-:Y:S02]  /*7380*/  IMAD.MOV.U32 R13, RZ, RZ, RZ ;  /* 0x000000ffff0d7224 */ /* 0x000fe400078e00ff */
[----:B------:R-:W-:Y:S02]  /*7390*/  IMAD.U32 R14, RZ, RZ, UR19 ;  /* 0x00000013ff0e7e24 */ /* 0x000fe4000f8e00ff */
[----:B------:R-:W-:Y:S02]  /*73a0*/  IMAD.MOV.U32 R4, RZ, RZ, R3 ;  /* 0x000000ffff047224 */ /* 0x000fe400078e0003 */
[----:B------:R-:W-:-:S07]  /*73b0*/  IMAD.MOV.U32 R5, RZ, RZ, R8 ;  /* 0x000000ffff057224 */ /* 0x000fce00078e0008 */
.L_x_239:
[----:B------:R-:W0:Y:S01]  /*73c0*/  S2R R7, SR_CgaCtaId ;  /* 0x0000000000077919 */ /* 0x000e220000008800 */
[----:B------:R-:W-:-:S04]  /*73d0*/  MOV R6, 0x400 ;  /* 0x0000040000067802 */ /* 0x000fc80000000f00 */
[----:B0-----:R-:W-:Y:S02]  /*73e0*/  LEA R12, R7, R6, 0x18 ;  /* 0x00000006070c7211 */ /* 0x001fe400078ec0ff */
[----:B------:R-:W-:Y:S01]  /*73f0*/  SHF.L.U32 R6, R4, 0x1f, RZ ;  /* 0x0000001f04067819 */ /* 0x000fe200000006ff */
[----:B------:R-:W0:Y:S02]  /*7400*/  @!P2 LDC R7, c[0x0][0x500] ;  /* 0x00014000ff07ab82 */ /* 0x000e240000000800 */
[----:B------:R-:W-:-:S04]  /*7410*/  IMAD R11, R5, 0x8, R12 ;  /* 0x00000008050b7824 */ /* 0x000fc800078e020c */
[----:B------:R-:W1:Y:S02]  /*7420*/  SYNCS.PHASECHK.TRANS64.TRYWAIT P1, [R11+URZ+0x70], R6 ;  /* 0x000070060b0075a7 */ /* 0x000e64000802017f */
[----:B-1----:R-:W-:Y:S05]  /*7430*/  @!P1 BRA `(.L_x_236) ;  /* 0x0000001400189947 */ /* 0x002fea0003800000 */
.L_x_268:
[----:B-1----:R-:W-:Y:S01]  /*7440*/  PRMT R6, R9, 0x9910, RZ ;  /* 0x0000991009067816 */ /* 0x002fe200000000ff */
[----:B0-----:R0:W-:Y:S03]  /*7450*/  @!P2 SYNCS.ARRIVE.TRANS64 RZ, [R11+URZ], R7 ;  /* 0x000000070bffa9a7 */ /* 0x0011e6000800003f */
[----:B------:R-:W-:-:S13]  /*7460*/  ISETP.NE.AND P1, PT, R6, 0x2, PT ;  /* 0x000000020600780c */ /* 0x000fda0003f25270 */
[----:B0-----:R-:W-:Y:S05]  /*7470*/  @P1 BRA `(.L_x_237) ;  /* 0x0000000000041947 */ /* 0x001fea0003800000 */
[----:B------:R-:W-:Y:S01]  /*7480*/  BPT.TRAP 0x1 ;  /* 0x000000040000795c */ /* 0x000fe20000300000 */
.L_x_237:
[----:B------:R-:W-:Y:S05]  /*7490*/  @P0 BRA `(.L_x_238) ;  /* 0x0000000000040947 */ /* 0x000fea0003800000 */
[----:B------:R-:W-:Y:S01]  /*74a0*/  BPT.TRAP 0x1 ;  /* 0x000000040000795c */ /* 0x000fe20000300000 */
.L_x_238:
[--C-:B------:R-:W-:Y:S01]  /*74b0*/  IMAD R6, R5, 0x1000, R12.reuse ;  /* 0x0000100005067824 */ /* 0x100fe200078e020c */
[----:B------:R-:W-:Y:S01]  /*74c0*/  R2UR UR9, R11 ;  /* 0x000000000b0972ca */ /* 0x000fe200000e0000 */
[C---:B------:R-:W-:Y:S01]  /*74d0*/  IMAD R12, R5.reuse, 0x3000, R12 ;  /* 0x00003000050c7824 */ /* 0x040fe200078e020c */
[----:B------:R-:W-:Y:S01]  /*74e0*/  UIADD3 UR4, UP0, UR20, 0xf0, URZ ;  /* 0x000000f014047890 */ /* 0x000fe2000ff1e03f */
[----:B------:R-:W-:Y:S01]  /*74f0*/  VIADD R14, R14, 0xffffffff ;  /* 0xffffffff0e0e7836 */ /* 0x000fe20000000000 */
[----:B------:R-:W-:Y:S01]  /*7500*/  R2UR UR5, R6 ;  /* 0x00000000060572ca */ /* 0x000fe200000e0000 */
[----:B------:R-:W-:Y:S01]  /*7510*/  UIADD3 UR22, UP1, UR20, 0x1f0, URZ ;  /* 0x000001f014167890 */ /* 0x000fe2000ff3e03f */
[----:B------:R-:W-:Y:S01]  /*7520*/  R2UR UR8, R12 ;  /* 0x000000000c0872ca */ /* 0x000fe200000e0000 */
[----:B------:R-:W-:Y:S01]  /*7530*/  VIADD R5, R5, 0x1 ;  /* 0x0000000105057836 */ /* 0x000fe20000000000 */
[----:B------:R-:W-:Y:S01]  /*7540*/  R2UR UR11, R22 ;  /* 0x00000000160b72ca */ /* 0x000fe200000e0000 */
[----:B------:R-:W-:Y:S01]  /*7550*/  UIADD3.X UR23, URZ, UR21, URZ, UP1, !UPT ;  /* 0x000000153f177290 */ /* 0x000fe20008ffe43f */
[----:B------:R-:W-:Y:S01]  /*7560*/  R2UR UR10, R13 ;  /* 0x000000000d0a72ca */ /* 0x000fe200000e0000 */
[----:B------:R-:W-:Y:S01]  /*7570*/  UMOV UR6, 0x0 ;  /* 0x0000000000067882 */ /* 0x000fe20000000000 */
[----:B------:R-:W-:Y:S01]  /*7580*/  R2UR UR12, R18 ;  /* 0x00000000120c72ca */ /* 0x000fe200000e0000 */
[----:B------:R-:W-:Y:S01]  /*7590*/  UMOV UR7, 0x10000000 ;  /* 0x1000000000077882 */ /* 0x000fe20000000000 */
[----:B------:R-:W-:Y:S01]  /*75a0*/  R2UR UR18, R19 ;  /* 0x00000000131272ca */ /* 0x000fe200000e0000 */
[----:B------:R-:W-:Y:S01]  /*75b0*/  VIADD R13, R13, 0x40 ;  /* 0x000000400d0d7836 */ /* 0x000fe20000000000 */
[----:B------:R-:W-:Y:S01]  /*75c0*/  ISETP.GT.AND P3, PT, R14, 0x1, PT ;  /* 0x000000010e00780c */ /* 0x000fe20003f64270 */
[----:B------:R-:W-:Y:S01]  /*75d0*/  UIADD3 UR13, UR5, 0x200, URZ ;  /* 0x00000200050d7890 */ /* 0x000fe2000fffe03f */
[----:B------:R-:W-:Y:S01]  /*75e0*/  ISETP.NE.AND P1, PT, R5, 0xe, PT ;  /* 0x0000000e0500780c */ /* 0x000fe20003f25270 */
[----:B------:R-:W-:-:S02]  /*75f0*/  UIADD3.X UR5, URZ, UR21, URZ, UP0, !UPT ;  /* 0x000000153f057290 */ /* 0x000fc400087fe43f */
[----:B------:R-:W-:Y:S01]  /*7600*/  UIADD3 UR14, UR8, 0xe200, URZ ;  /* 0x0000e200080e7890 */ /* 0x000fe2000fffe03f */
[----:B------:R-:W-:Y:S02]  /*7610*/  SEL R7, RZ, 0x1, P1 ;  /* 0x00000001ff077807 */ /* 0x000fe40000800000 */
[----:B------:R-:W-:Y:S01]  /*7620*/  UMOV UR8, UR13 ;  /* 0x0000000d00087c82 */ /* 0x000fe20008000000 */
[----:B------:R-:W-:Y:S02]  /*7630*/  SEL R5, R5, RZ, P1 ;  /* 0x000000ff05057207 */ /* 0x000fe40000800000 */
[----:B------:R-:W-:Y:S01]  /*7640*/  LOP3.LUT R4, R4, R7, RZ, 0x3c, !PT ;  /* 0x0000000704047212 */ /* 0x000fe200078e3cff */
[----:B------:R0:W-:Y:S02]  /*7650*/  UTMALDG.3D [UR8], [UR4], desc[UR6] ;  /* 0x00000608040075b4 */ /* 0x0001e40008011000 */
[----:B0-----:R-:W-:Y:S01]  /*7660*/  UMOV UR8, UR14 ;  /* 0x0000000e00087c82 */ /* 0x001fe20008000000 */
[----:B------:R-:W-:-:S02]  /*7670*/  UMOV UR11, UR18 ;  /* 0x00000012000b7c82 */ /* 0x000fc40008000000 */
[----:B------:R0:W-:Y:S02]  /*7680*/  UTMALDG.3D [UR8], [UR22], desc[UR6] ;  /* 0x00000608160075b4 */ /* 0x0001e40008011000 */
[----:B0-----:R-:W-:Y:S05]  /*7690*/  @P3 BRA `(.L_x_239) ;  /* 0xfffffffc00483947 */ /* 0x001fea000383ffff */
.L_x_235:
[----:B------:R-:W-:Y:S05]  /*76a0*/  BSYNC B1 ;  /* 0x0000000000017941 */ /* 0x000fea0003800000 */
.L_x_234:
[----:B------:R-:W2:Y:S01]  /*76b0*/  LDL.64 R20, [R1] ;  /* 0x0000000001147983 */ /* 0x000ea20000100a00 */
[----:B------:R-:W-:Y:S01]  /*76c0*/  LOP3.LUT P4, RZ, R10, 0xff, RZ, 0xc0, !PT ;  /* 0x000000ff0aff7812 */ /* 0x000fe2000788c0ff */
[----:B------:R-:W-:Y:S01]  /*76d0*/  VIADD R7, R8, UR40 ;  /* 0x0000002808077c36 */ /* 0x000fe20008000000 */
[----:B------:R-:W-:Y:S01]  /*76e0*/  ULDC.64 UR4, c[0x0][0x650] ;  /* 0x0001940000047ab9 */ /* 0x000fe20000000a00 */
[----:B------:R-:W-:Y:S01]  /*76f0*/  IMAD.U32 R8, RZ, RZ, UR40 ;  /* 0x00000028ff087e24 */ /* 0x000fe2000f8e00ff */
[----:B------:R-:W-:Y:S01]  /*7700*/  UISETP.GE.U32.AND UP0, UPT, UR40, 0xe, UPT ;  /* 0x0000000e2800788c */ /* 0x000fe2000bf06070 */
[----:B------:R-:W-:Y:S01]  /*7710*/  BSSY B1, `(.L_x_240) ;  /* 0x000006c000017945 */ /* 0x000fe20003800000 */
[----:B------:R-:W-:Y:S01]  /*7720*/  ISETP.GT.U32.AND P1, PT, R7, 0xd, PT ;  /* 0x0000000d0700780c */ /* 0x000fe20003f24070 */
[----:B------:R-:W-:Y:S01]  /*7730*/  IMAD.MOV.U32 R22, RZ, RZ, -0x1 ;  /* 0xffffffffff167424 */ /* 0x000fe200078e00ff */
[----:B------:R-:W-:Y:S01]  /*7740*/  SHF.R.U32.HI R4, RZ, 0x1, R7 ;  /* 0x00000001ff047819 */ /* 0x000fe20000011607 */
[----:B------:R-:W-:Y:S01]  /*7750*/  IMAD.MOV.U32 R19, RZ, RZ, -0x1 ;  /* 0xffffffffff137424 */ /* 0x000fe200078e00ff */
[----:B------:R-:W-:Y:S01]  /*7760*/  ISETP.LT.U32.AND P1, PT, R8, 0xe, P1 ;  /* 0x0000000e0800780c */ /* 0x000fe20000f21070 */
[----:B------:R-:W-:Y:S01]  /*7770*/  IMAD.MOV.U32 R18, RZ, RZ, -0x1 ;  /* 0xffffffffff127424 */ /* 0x000fe200078e00ff */
[----:B------:R-:W-:Y:S01]  /*7780*/  PLOP3.LUT P3, PT, PT, PT, UP0, 0x80, 0x0 ;  /* 0x000000000000781c */ /* 0x000fe20003f6f008 */
[----:B------:R-:W0:Y:S01]  /*7790*/  @P4 S2R R6, SR_CgaCtaId ;  /* 0x0000000000064919 */ /* 0x000e220000008800 */
[----:B------:R-:W-:-:S02]  /*77a0*/  @P4 MOV R5, 0x400 ;  /* 0x0000040000054802 */ /* 0x000fc40000000f00 */
[----:B------:R-:W-:Y:S02]  /*77b0*/  PRMT R10, RZ, 0x7610, R10 ;  /* 0x00007610ff0a7816 */ /* 0x000fe4000000000a */
[----:B0-----:R-:W-:Y:S01]  /*77c0*/  @P4 LEA R6, R6, R5, 0x18 ;  /* 0x0000000506064211 */ /* 0x001fe200078ec0ff */
[----:B------:R-:W-:Y:S01]  /*77d0*/  IMAD.WIDE.U32 R4, R4, -0x6db6db6d, RZ ;  /* 0x9249249304047825 */ /* 0x000fe200078e00ff */
[----:B------:R-:W-:Y:S02]  /*77e0*/  SEL R4, RZ, 0x1, !P1 ;  /* 0x00000001ff047807 */ /* 0x000fe40004800000 */
[----:B------:R0:W-:Y:S02]  /*77f0*/  @P4 SYNCS.ARRIVE.TRANS64.A1T0 RZ, [R6+URZ+0x118], RZ ;  /* 0x000118ff06ff49a7 */ /* 0x0001e4000810003f */
[----:B------:R-:W-:Y:S02]  /*7800*/  LOP3.LUT R3, R3, R4, RZ, 0x3c, !PT ;  /* 0x0000000403037212 */ /* 0x000fe400078e3cff */
[----:B------:R-:W-:-:S02]  /*7810*/  PRMT R4, RZ, 0x7610, R4 ;  /* 0x00007610ff047816 */ /* 0x000fc40000000004 */
[----:B0-----:R-:W-:-:S04]  /*7820*/  SHF.R.U32.HI R6, RZ, 0x2, R5 ;  /* 0x00000002ff067819 */ /* 0x001fc80000011605 */
[----:B------:R-:W-:Y:S01]  /*7830*/  @P3 LOP3.LUT R3, R3, 0x1, R6, 0x78, !PT ;  /* 0x0000000103033812 */ /* 0x000fe200078e7806 */
[----:B------:R-:W-:Y:S01]  /*7840*/  IMAD R8, R6, -0xe, R7 ;  /* 0xfffffff206087824 */ /* 0x000fe200078e0207 */
[----:B--2---:R-:W-:-:S04]  /*7850*/  IADD3 R16, P4, R16, R20, RZ ;  /* 0x0000001410107210 */ /* 0x004fc80007f9e0ff */
[----:B------:R-:W-:Y:S01]  /*7860*/  ISETP.GE.U32.AND P1, PT, R16, UR4, PT ;  /* 0x0000000410007c0c */ /* 0x000fe2000bf26070 */
[----:B------:R-:W-:-:S05]  /*7870*/  IMAD.X R17, R17, 0x1, R0, P4 ;  /* 0x0000000111117824 */ /* 0x000fca00020e0600 */
[----:B------:R-:W-:-:S13]  /*7880*/  ISETP.GE.U32.AND.EX P1, PT, R17, UR5, PT, P1 ;  /* 0x0000000511007c0c */ /* 0x000fda000bf26110 */
[----:B------:R-:W-:Y:S05]  /*7890*/  @P1 BRA `(.L_x_241) ;  /* 0x00000004004c1947 */ /* 0x000fea0003800000 */
[----:B------:R-:W0:Y:S01]  /*78a0*/  S2R R12, SR_CTAID.X ;  /* 0x00000000000c7919 */ /* 0x000e220000002500 */
[----:B------:R-:W-:Y:S01]  /*78b0*/  ULDC.64 UR4, c[0x0][0x628] ;  /* 0x00018a0000047ab9 */ /* 0x000fe20000000a00 */
[----:B------:R-:W1:Y:S01]  /*78c0*/  LDC R13, c[0x0][0x144] ;  /* 0x00005100ff0d7b82 */ /* 0x000e620000000800 */
[----:B------:R-:W-:Y:S01]  /*78d0*/  ISETP.NE.U32.AND P1, PT, RZ, UR4, PT ;  /* 0x00000004ff007c0c */ /* 0x000fe2000bf25070 */
[----:B------:R-:W2:Y:S01]  /*78e0*/  S2R R11, SR_CTAID.Y ;  /* 0x00000000000b7919 */ /* 0x000ea20000002600 */
[----:B------:R-:W-:Y:S01]  /*78f0*/  ULDC UR6, c[0x0][0x150] ;  /* 0x0000540000067ab9 */ /* 0x000fe20000000800 */
[----:B------:R-:W-:Y:S01]  /*7900*/  ULDC UR7, c[0x0][0x630] ;  /* 0x00018c0000077ab9 */ /* 0x000fe20000000800 */
[----:B------:R-:W-:Y:S01]  /*7910*/  ISETP.NE.AND.EX P1, PT, RZ, UR5, PT, P1 ;  /* 0x00000005ff007c0c */ /* 0x000fe2000bf25310 */
[----:B------:R-:W-:Y:S01]  /*7920*/  IMAD.MOV.U32 R4, RZ, RZ, R16 ;  /* 0x000000ffff047224 */ /* 0x000fe200078e0010 */
[----:B0-----:R-:W-:-:S05]  /*7930*/  I2FP.F32.U32 R5, R12 ;  /* 0x0000000c00057245 */ /* 0x001fca0000201000 */
[----:B------:R-:W-:Y:S01]  /*7940*/  FMUL R14, R5, UR6 ;  /* 0x00000006050e7c20 */ /* 0x000fe20008400000 */
[----:B------:R-:W-:-:S05]  /*7950*/  IMAD.MOV.U32 R5, RZ, RZ, R17 ;  /* 0x000000ffff057224 */ /* 0x000fca00078e0011 */
[----:B--2---:R-:W-:Y:S05]  /*7960*/  @!P1 BRA `(.L_x_242) ;  /* 0x0000000000289947 */ /* 0x004fea0003800000 */
[----:B------:R-:W-:Y:S02]  /*7970*/  ULDC UR6, c[0x0][0x634] ;  /* 0x00018d0000067ab9 */ /* 0x000fe40000000800 */
[----:B------:R-:W-:-:S05]  /*7980*/  IADD3 R5, P1, R16, UR6, RZ ;  /* 0x0000000610057c10 */ /* 0x000fca000ff3e0ff */
[----:B------:R-:W-:-:S04]  /*7990*/  IMAD.X R15, RZ, RZ, R17, P1 ;  /* 0x000000ffff0f7224 */ /* 0x000fc800008e0611 */
[----:B------:R-:W-:-:S04]  /*79a0*/  IMAD.WIDE.U32 R6, R15, UR4, RZ ;  /* 0x000000040f067c25 */ /* 0x000fc8000f8e00ff */
[----:B------:R-:W-:-:S04]  /*79b0*/  IMAD.WIDE.U32 R6, P1, R5, UR5, R6 ;  /* 0x0000000505067c25 */ /* 0x000fc8000f820006 */
[----:B------:R-:W-:-:S04]  /*79c0*/  IMAD.WIDE.U32 R4, R5, UR4, RZ ;  /* 0x0000000405047c25 */ /* 0x000fc8000f8e00ff */
[----:B------:R-:W-:Y:S01]  /*79d0*/  IMAD.MOV.U32 R4, RZ, RZ, R7 ;  /* 0x000000ffff047224 */ /* 0x000fe200078e0007 */
[----:B------:R-:W-:Y:S01]  /*79e0*/  IADD3 RZ, P3, R5, R6, RZ ;  /* 0x0000000605ff7210 */ /* 0x000fe20007f7e0ff */
[----:B------:R-:W-:-:S04]  /*79f0*/  IMAD.X R5, RZ, RZ, RZ, P1 ;  /* 0x000000ffff057224 */ /* 0x000fc800008e06ff */
[----:B------:R-:W-:-:S08]  /*7a00*/  IMAD.WIDE.U32.X R4, R15, UR5, R4, P3 ;  /* 0x000000050f047c25 */ /* 0x000fd000098e0404 */
.L_x_242:
[--C-:B------:R-:W-:Y:S01]  /*7a10*/  SHF.R.U64 R18, R4, UR7, R5.reuse ;  /* 0x0000000704127c19 */ /* 0x100fe20008001205 */
[----:B------:R-:W0:Y:S01]  /*7a20*/  F2I.U32.TRUNC.NTZ R14, R14 ;  /* 0x0000000e000e7305 */ /* 0x000e22000020f000 */
[----:B------:R-:W-:Y:S01]  /*7a30*/  SHF.R.U32.HI R4, RZ, UR7, R5 ;  /* 0x00000007ff047c19 */ /* 0x000fe20008011605 */
[----:B------:R-:W-:Y:S01]  /*7a40*/  ULDC.64 UR4, c[0x0][0x620] ;  /* 0x0001880000047ab9 */ /* 0x000fe20000000a00 */
[----:B------:R-:W-:Y:S01]  /*7a50*/  IADD3 R7, P1, RZ, -R18, RZ ;  /* 0x80000012ff077210 */ /* 0x000fe20007f3e0ff */
[----:B------:R-:W-:Y:S01]  /*7a60*/  ULDC.64 UR6, c[0x0][0x640] ;  /* 0x0001900000067ab9 */ /* 0x000fe20000000a00 */
[----:B------:R-:W2:Y:S03]  /*7a70*/  LDC R20, c[0x0][0x148] ;  /* 0x00005200ff147b82 */ /* 0x000ea60000000800 */
[----:B------:R-:W-:Y:S01]  /*7a80*/  IMAD.X R4, RZ, RZ, ~R4, P1 ;  /* 0x000000ffff047224 */ /* 0x000fe200008e0e04 */
[----:B------:R-:W-:-:S03]  /*7a90*/  ISETP.NE.U32.AND P1, PT, RZ, UR6, PT ;  /* 0x00000006ff007c0c */ /* 0x000fc6000bf25070 */
[----:B------:R-:W-:Y:S01]  /*7aa0*/  IMAD R6, R4, UR4, RZ ;  /* 0x0000000404067c24 */ /* 0x000fe2000f8e02ff */
[----:B------:R-:W-:Y:S01]  /*7ab0*/  ISETP.NE.AND.EX P1, PT, RZ, UR7, PT, P1 ;  /* 0x00000007ff007c0c */ /* 0x000fe2000bf25310 */
[----:B------:R-:W-:Y:S01]  /*7ac0*/  IMAD.WIDE.U32 R4, R7, UR4, R16 ;  /* 0x0000000407047c25 */ /* 0x000fe2000f8e0010 */
[----:B------:R-:W-:-:S03]  /*7ad0*/  ULDC UR4, c[0x0][0x618] ;  /* 0x0001860000047ab9 */ /* 0x000fc60000000800 */
[----:B------:R-:W-:Y:S01]  /*7ae0*/  IMAD R7, R7, UR5, R6 ;  /* 0x0000000507077c24 */ /* 0x000fe2000f8e0206 */
[----:B------:R-:W-:Y:S01]  /*7af0*/  ULDC UR5, c[0x0][0x154] ;  /* 0x0000550000057ab9 */ /* 0x000fe20000000800 */
[----:B0-----:R-:W-:Y:S02]  /*7b00*/  IMAD.MOV R6, RZ, RZ, -R14 ;  /* 0x000000ffff067224 */ /* 0x001fe400078e0a0e */
[----:B------:R-:W-:Y:S02]  /*7b10*/  IMAD.IADD R5, R5, 0x1, R7 ;  /* 0x0000000105057824 */ /* 0x000fe400078e0207 */
[----:B-1----:R-:W-:Y:S01]  /*7b20*/  IMAD R12, R13, R6, R12 ;  /* 0x000000060d0c7224 */ /* 0x002fe200078e020c */
[----:B------:R-:W-:Y:S02]  /*7b30*/  I2FP.F32.U32 R6, R11 ;  /* 0x0000000b00067245 */ /* 0x000fe40000201000 */
[--C-:B------:R-:W-:Y:S02]  /*7b40*/  SHF.R.U64 R13, R4, UR4, R5.reuse ;  /* 0x00000004040d7c19 */ /* 0x100fe40008001205 */
[----:B------:R-:W-:Y:S01]  /*7b50*/  SHF.R.U32.HI R4, RZ, UR4, R5 ;  /* 0x00000004ff047c19 */ /* 0x000fe20008011605 */
[----:B------:R-:W-:Y:S01]  /*7b60*/  FMUL R6, R6, UR5 ;  /* 0x0000000506067c20 */ /* 0x000fe20008400000 */
[----:B------:R-:W-:-:S02]  /*7b70*/  ULDC UR4, c[0x0][0x608] ;  /* 0x0001820000047ab9 */ /* 0x000fc40000000800 */
[--C-:B------:R-:W-:Y:S01]  /*7b80*/  SHF.R.U64 R15, R13, UR4, R4.reuse ;  /* 0x000000040d0f7c19 */ /* 0x100fe20008001204 */
[----:B------:R0:W1:Y:S01]  /*7b90*/  F2I.U32.TRUNC.NTZ R21, R6 ;  /* 0x0000000600157305 */ /* 0x000062000020f000 */
[----:B------:R-:W-:Y:S01]  /*7ba0*/  SHF.R.U32.HI R4, RZ, UR4, R4 ;  /* 0x00000004ff047c19 */ /* 0x000fe20008011604 */
[----:B------:R-:W-:-:S03]  /*7bb0*/  ULDC UR4, c[0x0][0x658] ;  /* 0x0001960000047ab9 */ /* 0x000fc60000000800 */
[--C-:B------:R-:W-:Y:S02]  /*7bc0*/  SHF.R.U64 R14, R15, UR4, R4.reuse ;  /* 0x000000040f0e7c19 */ /* 0x100fe40008001204 */
[----:B------:R-:W-:-:S03]  /*7bd0*/  SHF.R.U32.HI R19, RZ, UR4, R4 ;  /* 0x00000004ff137c19 */ /* 0x000fc60008011604 */
[----:B------:R-:W-:Y:S02]  /*7be0*/  IMAD.MOV.U32 R4, RZ, RZ, R14 ;  /* 0x000000ffff047224 */ /* 0x000fe400078e000e */
[----:B------:R-:W-:Y:S01]  /*7bf0*/  IMAD.MOV.U32 R5, RZ, RZ, R19 ;  /* 0x000000ffff057224 */ /* 0x000fe200078e0013 */
[----:B0-----:R-:W-:Y:S06]  /*7c00*/  @!P1 BRA `(.L_x_243) ;  /* 0x0000000000289947 */ /* 0x001fec0003800000 */
        /* <DEDUP_REMOVED lines=10> */
.L_x_243:
[----:B------:R-:W-:Y:S01]  /*7cb0*/  ISETP.NE.AND P1, PT, R2, 0x1, PT ;  /* 0x000000010200780c */ /* 0x000fe20003f25270 */
[----:B------:R-:W-:Y:S01]  /*7cc0*/  ULDC UR4, c[0x0][0x648] ;  /* 0x0001920000047ab9 */ /* 0x000fe20000000800 */
[----:B------:R-:W-:Y:S01]  /*7cd0*/  LOP3.LUT R15, R15, UR16, RZ, 0xc0, !PT ;  /* 0x000000100f0f7c12 */ /* 0x000fe2000f8ec0ff */
[----:B-1----:R-:W-:Y:S01]  /*7ce0*/  IMAD.MOV R21, RZ, RZ, -R21 ;  /* 0x000000ffff157224 */ /* 0x002fe200078e0a15 */
[----:B------:R-:W-:Y:S01]  /*7cf0*/  SHF.R.U64 R4, R4, UR4, R5 ;  /* 0x0000000404047c19 */ /* 0x000fe20008001205 */
[----:B------:R-:W-:Y:S01]  /*7d00*/  ULDC UR4, c[0x0][0x638] ;  /* 0x00018e0000047ab9 */ /* 0x000fe20000000800 */
[----:B------:R-:W-:Y:S01]  /*7d10*/  LOP3.LUT R13, R13, UR15, RZ, 0xc0, !PT ;  /* 0x0000000f0d0d7c12 */ /* 0x000fe2000f8ec0ff */
[----:B------:R-:W-:Y:S02]  /*7d20*/  ULDC UR5, c[0x0][0x610] ;  /* 0x0001840000057ab9 */ /* 0x000fe40000000800 */
[----:B------:R-:W-:Y:S02]  /*7d30*/  IMAD.MOV R5, RZ, RZ, -R4 ;  /* 0x000000ffff057224 */ /* 0x000fe400078e0a04 */
[----:B------:R-:W-:-:S02]  /*7d40*/  IMAD R15, R4, UR17, R15 ;  /* 0x00000011040f7c24 */ /* 0x000fc4000f8e020f */
[----:B--2---:R-:W-:Y:S02]  /*7d50*/  @P1 IMAD R12, R20, R21, R11 ;  /* 0x00000015140c1224 */ /* 0x004fe400078e020b */
[----:B------:R-:W-:Y:S01]  /*7d60*/  IMAD R14, R5, UR4, R14 ;  /* 0x00000004050e7c24 */ /* 0x000fe2000f8e020e */
[----:B------:R-:W-:Y:S01]  /*7d70*/  ULDC UR4, c[0x0][0x600] ;  /* 0x0001800000047ab9 */ /* 0x000fe20000000800 */
[----:B------:R-:W-:Y:S02]  /*7d80*/  IMAD R12, R15, UR5, R12 ;  /* 0x000000050f0c7c24 */ /* 0x000fe4000f8e020c */
[----:B------:R-:W-:Y:S02]  /*7d90*/  IMAD R5, R14, UR4, R13 ;  /* 0x000000040e057c24 */ /* 0x000fe4000f8e020d */
[----:B------:R-:W-:-:S03]  /*7da0*/  IMAD.MOV.U32 R4, RZ, RZ, 0x1 ;  /* 0x00000001ff047424 */ /* 0x000fc600078e00ff */
[----:B------:R-:W-:Y:S02]  /*7db0*/  SEL R19, R5, R12, !P1 ;  /* 0x0000000c05137207 */ /* 0x000fe40004800000 */
[----:B------:R-:W-:-:S07]  /*7dc0*/  SEL R22, R12, R5, !P1 ;  /* 0x000000050c167207 */ /* 0x000fce0004800000 */
.L_x_241:
[----:B------:R-:W-:Y:S05]  /*7dd0*/  BSYNC B1 ;  /* 0x0000000000017941 */ /* 0x000fea0003800000 */
.L_x_240:
[----:B------:R-:W-:-:S13]  /*7de0*/  LOP3.LUT P1, RZ, R4, 0xff, RZ, 0xc0, !PT ;  /* 0x000000ff04ff7812 */ /* 0x000fda000782c0ff */
[----:B------:R-:W-:Y:S05]  /*7df0*/  @P1 BRA `(.L_x_244) ;  /* 0xfffffff4003c1947 */ /* 0x000fea000383ffff */
[----:B------:R-:W-:Y:S05]  /*7e00*/  BSYNC B0 ;  /* 0x0000000000007941 */ /* 0x000fea0003800000 */
.L_x_232:
[----:B------:R-:W-:-:S03]  /*7e10*/  UMOV UR4, 0xffffffff ;  /* 0xffffffff00047882 */ /* 0x000fc60000000000 */
[----:B------:R-:W-:Y:S05]  /*7e20*/  BRA.DIV UR4, `(.L_x_245) ;  /* 0x0000000a04b07947 */ /* 0x000fea000b800000 */
[----:B------:R-:W-:-:S13]  /*7e30*/  ELECT P6, URZ, PT ;  /* 0x00000000003f782f */ /* 0x000fda00038c0000 */
.L_x_271:
[----:B------:R-:W-:Y:S04]  /*7e40*/  BSSY B0, `(.L_x_246) ;  /* 0x0000085000007945 */ /* 0x000fe80003800000 */
[----:B------:R-:W-:Y:S05]  /*7e50*/  @!P6 BRA `(.L_x_247) ;  /* 0x00000008000ce947 */ /* 0x000fea0003800000 */
[----:B------:R-:W-:-:S04]  /*7e60*/  LOP3.LUT R23, R23, 0x2, RZ, 0xfc, !PT ;  /* 0x0000000217177812 */ /* 0x000fc800078efcff */
[----:B------:R-:W-:-:S13]  /*7e70*/  ISETP.NE.AND P0, PT, R23, 0x3, PT ;  /* 0x000000031700780c */ /* 0x000fda0003f05270 */
[----:B------:R-:W-:Y:S05]  /*7e80*/  @!P0 BRA `(.L_x_248) ;  /* 0x0000000000048947 */ /* 0x000fea0003800000 */
[----:B------:R-:W-:Y:S01]  /*7e90*/  BPT.TRAP 0x1 ;  /* 0x000000040000795c */ /* 0x000fe20000300000 */
.L_x_248:
[----:B------:R-:W0:Y:S01]  /*7ea0*/  S2R R5, SR_CgaCtaId ;  /* 0x0000000000057919 */ /* 0x000e220000008800 */
[----:B------:R-:W-:Y:S02]  /*7eb0*/  MOV R0, 0x400 ;  /* 0x0000040000007802 */ /* 0x000fe40000000f00 */
[----:B------:R-:W-:Y:S02]  /*7ec0*/  SHF.L.U32 R2, R3, 0x1f, RZ ;  /* 0x0000001f03027819 */ /* 0x000fe400000006ff */
[----:B0-----:R-:W-:-:S05]  /*7ed0*/  LEA R5, R5, R0, 0x18 ;  /* 0x0000000005057211 */ /* 0x001fca00078ec0ff */
[----:B------:R-:W-:-:S04]  /*7ee0*/  VIADD R5, R5, 0x70 ;  /* 0x0000007005057836 */ /* 0x000fc80000000000 */
[C---:B------:R-:W-:Y:S02]  /*7ef0*/  IMAD R7, R8.reuse, 0x8, R5 ;  /* 0x0000000808077824 */ /* 0x040fe400078e0205 */
[----:B------:R-:W-:Y:S02]  /*7f00*/  VIADD R8, R8, 0x1 ;  /* 0x0000000108087836 */ /* 0x000fe40000000000 */
[----:B------:R-:W0:Y:S03]  /*7f10*/  SYNCS.PHASECHK.TRANS64.TRYWAIT P0, [R7+URZ], R2 ;  /* 0x00000002070075a7 */ /* 0x000e26000800017f */
[----:B------:R-:W-:-:S04]  /*7f20*/  ISETP.NE.AND P1, PT, R8, 0xe, PT ;  /* 0x0000000e0800780c */ /* 0x000fc80003f25270 */
[----:B------:R-:W-:Y:S02]  /*7f30*/  SEL R0, RZ, 0x1, P1 ;  /* 0x00000001ff007807 */ /* 0x000fe40000800000 */
[----:B------:R-:W-:Y:S02]  /*7f40*/  SEL R8, R8, RZ, P1 ;  /* 0x000000ff08087207 */ /* 0x000fe40000800000 */
[----:B------:R-:W-:-:S03]  /*7f50*/  LOP3.LUT R9, R3, R0, RZ, 0x3c, !PT ;  /* 0x0000000003097212 */ /* 0x000fc600078e3cff */
[----:B------:R-:W-:Y:S01]  /*7f60*/  IMAD R6, R8, 0x8, R5 ;  /* 0x0000000808067824 */ /* 0x000fe200078e0205 */
[----:B------:R-:W-:Y:S01]  /*7f70*/  SHF.L.U32 R3, R9, 0x1f, RZ ;  /* 0x0000001f09037819 */ /* 0x000fe200000006ff */
[----:B0-----:R-:W-:Y:S06]  /*7f80*/  @!P0 BRA `(.L_x_249) ;  /* 0x0000000800788947 */ /* 0x001fec0003800000 */
.L_x_272:
[----:B------:R-:W1:Y:S01]  /*7f90*/  SYNCS.PHASECHK.TRANS64.TRYWAIT P0, [R6+URZ], R3 ;  /* 0x00000003060075a7 */ /* 0x000e62000800017f */
[----:B------:R-:W-:-:S05]  /*7fa0*/  VIADD R0, R8, 0x1 ;  /* 0x0000000108007836 */ /* 0x000fca0000000000 */
[----:B------:R-:W-:-:S04]  /*7fb0*/  ISETP.NE.AND P1, PT, R0, 0xe, PT ;  /* 0x0000000e0000780c */ /* 0x000fc80003f25270 */
[----:B0-----:R-:W-:Y:S02]  /*7fc0*/  SEL R2, RZ, 0x1, P1 ;  /* 0x00000001ff027807 */ /* 0x001fe40000800000 */
[----:B------:R-:W-:Y:S02]  /*7fd0*/  SEL R0, R0, RZ, P1 ;  /* 0x000000ff00007207 */ /* 0x000fe40000800000 */
[----:B------:R-:W-:-:S03]  /*7fe0*/  LOP3.LUT R9, R9, R2, RZ, 0x3c, !PT ;  /* 0x0000000209097212 */ /* 0x000fc600078e3cff */
[----:B------:R-:W-:Y:S01]  /*7ff0*/  IMAD R7, R0, 0x8, R5 ;  /* 0x0000000800077824 */ /* 0x000fe200078e0205 */
[----:B------:R-:W-:Y:S01]  /*8000*/  SHF.L.U32 R4, R9, 0x1f, RZ ;  /* 0x0000001f09047819 */ /* 0x000fe200000006ff */
[----:B-1----:R-:W-:Y:S06]  /*8010*/  @!P0 BRA `(.L_x_250) ;  /* 0x0000000800688947 */ /* 0x002fec0003800000 */
.L_x_273:
[----:B------:R-:W1:Y:S01]  /*8020*/  SYNCS.PHASECHK.TRANS64.TRYWAIT P0, [R7+URZ], R4 ;  /* 0x00000004070075a7 */ /* 0x000e62000800017f */
[----:B------:R-:W-:-:S05]  /*8030*/  VIADD R0, R0, 0x1 ;  /* 0x0000000100007836 */ /* 0x000fca0000000000 */
[----:B------:R-:W-:-:S04]  /*8040*/  ISETP.NE.AND P1, PT, R0, 0xe, PT ;  /* 0x0000000e0000780c */ /* 0x000fc80003f25270 */
[----:B------:R-:W-:Y:S02]  /*8050*/  SEL R2, RZ, 0x1, P1 ;  /* 0x00000001ff027807 */ /* 0x000fe40000800000 */
[----:B------:R-:W-:Y:S02]  /*8060*/  SEL R0, R0, RZ, P1 ;  /* 0x000000ff00007207 */ /* 0x000fe40000800000 */
[----:B------:R-:W-:-:S03]  /*8070*/  LOP3.LUT R9, R9, R2, RZ, 0x3c, !PT ;  /* 0x0000000209097212 */ /* 0x000fc600078e3cff */
[----:B0-----:R-:W-:Y:S01]  /*8080*/  IMAD R6, R0, 0x8, R5 ;  /* 0x0000000800067824 */ /* 0x001fe200078e0205 */
[----:B------:R-:W-:Y:S01]  /*8090*/  SHF.L.U32 R3, R9, 0x1f, RZ ;  /* 0x0000001f09037819 */ /* 0x000fe200000006ff */
[----:B-1----:R-:W-:Y:S06]  /*80a0*/  @!P0 BRA `(.L_x_251) ;  /* 0x0000000800588947 */ /* 0x002fec0003800000 */
.L_x_274:
        /* <DEDUP_REMOVED lines=9> */
.L_x_275:
        /* <DEDUP_REMOVED lines=9> */
.L_x_276:
        /* <DEDUP_REMOVED lines=9> */
.L_x_277:
        /* <DEDUP_REMOVED lines=9> */
.L_x_278:
        /* <DEDUP_REMOVED lines=9> */
.L_x_279:
        /* <DEDUP_REMOVED lines=9> */
.L_x_280:
        /* <DEDUP_REMOVED lines=9> */
.L_x_281:
        /* <DEDUP_REMOVED lines=9> */
.L_x_282:
        /* <DEDUP_REMOVED lines=9> */
.L_x_283:
[----:B------:R-:W1:Y:S01]  /*85c0*/  SYNCS.PHASECHK.TRANS64.TRYWAIT P0, [R7+URZ], R4 ;  /* 0x00000004070075a7 */ /* 0x000e62000800017f */
[----:B------:R-:W-:-:S05]  /*85d0*/  VIADD R0, R0, 0x1 ;  /* 0x0000000100007836 */ /* 0x000fca0000000000 */
[----:B------:R-:W-:-:S04]  /*85e0*/  ISETP.NE.AND P1, PT, R0, 0xe, PT ;  /* 0x0000000e0000780c */ /* 0x000fc80003f25270 */
[----:B------:R-:W-:Y:S02]  /*85f0*/  SEL R2, RZ, 0x1, P1 ;  /* 0x00000001ff027807 */ /* 0x000fe40000800000 */
[----:B------:R-:W-:Y:S02]  /*8600*/  SEL R0, R0, RZ, P1 ;  /* 0x000000ff00007207 */ /* 0x000fe40000800000 */
[----:B------:R-:W-:Y:S01]  /*8610*/  LOP3.LUT R2, R9, R2, RZ, 0x3c, !PT ;  /* 0x0000000209027212 */ /* 0x000fe200078e3cff */
[----:B-1----:R-:W-:Y:S06]  /*8620*/  @!P0 BRA `(.L_x_261) ;  /* 0x0000000400c08947 */ /* 0x002fec0003800000 */
.L_x_284:
[----:B------:R-:W-:Y:S01]  /*8630*/  IMAD R5, R0, 0x8, R5 ;  /* 0x0000000800057824 */ /* 0x000fe200078e0205 */
[----:B------:R-:W-:-:S07]  /*8640*/  SHF.L.U32 R0, R2, 0x1f, RZ ;  /* 0x0000001f02007819 */ /* 0x000fce00000006ff */
.L_x_262:
[----:B--2---:R2:W3:Y:S02]  /*8650*/  SYNCS.PHASECHK.TRANS64.TRYWAIT P0, [R5+URZ], R0 ;  /* 0x00000000050075a7 */ /* 0x0044e4000800017f */
[----:B---3--:R-:W-:Y:S05]  /*8660*/  @!P0 NANOSLEEP.SYNCS 0x989680 ;  /* 0x009896800000895d */ /* 0x008fea0003900000 */
[----:B------:R-:W3:Y:S02]  /*8670*/  @!P0 SYNCS.PHASECHK.TRANS64 P0, [R5+URZ], R0 ;  /* 0x00000000050085a7 */ /* 0x000ee4000800007f */
[----:B---3--:R-:W-:Y:S05]  /*8680*/  @!P0 BRA `(.L_x_262) ;  /* 0xfffffffc00f08947 */ /* 0x008fea000383ffff */
.L_x_247:
[----:B------:R-:W-:Y:S05]  /*8690*/  BSYNC B0 ;  /* 0x0000000000007941 */ /* 0x000fea0003800000 */
.L_x_246:
[----:B------:R-:W-:Y:S05]  /*86a0*/  EXIT ;  /* 0x000000000000794d */ /* 0x000fea0003800000 */
.L_x_16:
[----:B-1----:R-:W-:-:S04]  /*86b0*/  IMAD.U32 R3, RZ, RZ, UR43 ;  /* 0x0000002bff037e24 */ /* 0x002fc8000f8e00ff */
[----:B------:R1:W2:Y:S03]  /*86c0*/  SYNCS.PHASECHK.TRANS64.TRYWAIT P0, [R3+URZ+-0x8], R0 ;  /* 0xfffff800030075a7 */ /* 0x0002a6000800017f */
[----:B--2---:R-:W-:Y:S05]  /*86d0*/  @!P0 NANOSLEEP.SYNCS 0x989680 ;  /* 0x009896800000895d */ /* 0x004fea0003900000 */
[----:B------:R-:W2:Y:S02]  /*86e0*/  @!P0 SYNCS.PHASECHK.TRANS64 P0, [R3+URZ+-0x8], R0 ;  /* 0xfffff800030085a7 */ /* 0x000ea4000800007f */
[----:B--2---:R-:W-:Y:S05]  /*86f0*/  @!P0 BRA `(.L_x_16) ;  /* 0xfffffffc00ec8947 */ /* 0x004fea000383ffff */
[----:B------:R-:W-:Y:S05]  /*8700*/  BRA `(.L_x_263) ;  /* 0xffffff8c00d87947 */ /* 0x000fea000383ffff */
.L_x_21:
[----:B--2---:R2:W3:Y:S02]  /*8710*/  SYNCS.PHASECHK.TRANS64.TRYWAIT P1, [R3+URZ], R0 ;  /* 0x00000000030075a7 */ /* 0x0044e4000802017f */
[----:B---3--:R-:W-:Y:S05]  /*8720*/  @!P1 NANOSLEEP.SYNCS 0x989680 ;  /* 0x009896800000995d */ /* 0x008fea0003900000 */
[----:B------:R-:W3:Y:S02]  /*8730*/  @!P1 SYNCS.PHASECHK.TRANS64 P1, [R3+URZ], R0 ;  /* 0x00000000030095a7 */ /* 0x000ee4000802007f */
[----:B---3--:R-:W-:Y:S05]  /*8740*/  @!P1 BRA `(.L_x_21) ;  /* 0xfffffffc00f09947 */ /* 0x008fea000383ffff */
[----:B------:R-:W-:Y:S05]  /*8750*/  BRA `(.L_x_20) ;  /* 0xffffff9000507947 */ /* 0x000fea000383ffff */
.L_x_26:
[----:B--2---:R-:W-:-:S04]  /*8760*/  IMAD.U32 R4, RZ, RZ, UR4 ;  /* 0x00000004ff047e24 */ /* 0x004fc8000f8e00ff */
[----:B------:R2:W3:Y:S03]  /*8770*/  SYNCS.PHASECHK.TRANS64.TRYWAIT P1, [R4+URZ], R3 ;  /* 0x00000003040075a7 */ /* 0x0004e6000802017f */
[----:B---3--:R-:W-:Y:S05]  /*8780*/  @!P1 NANOSLEEP.SYNCS 0x989680 ;  /* 0x009896800000995d */ /* 0x008fea0003900000 */
[----:B------:R-:W3:Y:S02]  /*8790*/  @!P1 SYNCS.PHASECHK.TRANS64 P1, [R4+URZ], R3 ;  /* 0x00000003040095a7 */ /* 0x000ee4000802007f */
[----:B---3--:R-:W-:Y:S05]  /*87a0*/  @!P1 BRA `(.L_x_26) ;  /* 0xfffffffc00ec9947 */ /* 0x008fea000383ffff */
[----:B------:R-:W-:Y:S05]  /*87b0*/  BRA `(.L_x_25) ;  /* 0xffffff9000e07947 */ /* 0x000fea000383ffff */
.L_x_32:
[----:B0-----:R-:W-:-:S04]  /*87c0*/  IMAD.U32 R3, RZ, RZ, UR43 ;  /* 0x0000002bff037e24 */ /* 0x001fc8000f8e00ff */
[----:B------:R0:W1:Y:S03]  /*87d0*/  SYNCS.PHASECHK.TRANS64.TRYWAIT P0, [R3+URZ+0x8], R0 ;  /* 0x00000800030075a7 */ /* 0x000066000800017f */
[----:B-1----:R-:W-:Y:S05]  /*87e0*/  @!P0 NANOSLEEP.SYNCS 0x989680 ;  /* 0x009896800000895d */ /* 0x002fea0003900000 */
[----:B------:R-:W1:Y:S02]  /*87f0*/  @!P0 SYNCS.PHASECHK.TRANS64 P0, [R3+URZ+0x8], R0 ;  /* 0x00000800030085a7 */ /* 0x000e64000800007f */
[----:B-1----:R-:W-:Y:S05]  /*8800*/  @!P0 BRA `(.L_x_32) ;  /* 0xfffffffc00ec8947 */ /* 0x002fea000383ffff */
[----:B------:R-:W-:Y:S05]  /*8810*/  BRA `(.L_x_264) ;  /* 0xffffff9400dc7947 */ /* 0x000fea000383ffff */
.L_x_233:
[----:B------:R-:W-:Y:S01]  /*8820*/  BSSY B1, `(.L_x_265) ;  /* 0x0000006000017945 */ /* 0x000fe20003800000 */
[----:B------:R-:W-:-:S07]  /*8830*/  IMAD.MOV.U32 R15, RZ, RZ, -0x1 ;  /* 0xffffffffff0f7424 */ /* 0x000fce00078e00ff */
[----:B-----5:R-:W-:Y:S05]  /*8840*/  WARPSYNC.COLLECTIVE R15, `(.L_x_266) ;  /* 0x000000000f0c7348 */ /* 0x020fea0003c00000 */
[----:B------:R-:W-:Y:S02]  /*8850*/  ELECT P6, UR62, PT ;  /* 0x00000000003e782f */ /* 0x000fe400038c0000 */
[----:B------:R-:W-:Y:S01]  /*8860*/  MOV R14, UR62 ;  /* 0x0000003e000e7c02 */ /* 0x000fe20008000f00 */
[----:B-----5:R-:W-:Y:S10]  /*8870*/  ENDCOLLECTIVE ;  /* 0x000000000000791b */ /* 0x020ff40003800000 */
.L_x_266:
[----:B------:R-:W-:Y:S05]  /*8880*/  BSYNC B1 ;  /* 0x0000000000017941 */ /* 0x000fea0003800000 */
.L_x_265:
[----:B------:R-:W-:Y:S05]  /*8890*/  BRA `(.L_x_267) ;  /* 0xffffffe800a07947 */ /* 0x000fea000383ffff */
.L_x_236:
[----:B-1----:R1:W2:Y:S02]  /*88a0*/  SYNCS.PHASECHK.TRANS64.TRYWAIT P1, [R11+URZ+0x70], R6 ;  /* 0x000070060b0075a7 */ /* 0x0022a4000802017f */
[----:B--2---:R-:W-:Y:S05]  /*88b0*/  @!P1 NANOSLEEP.SYNCS 0x989680 ;  /* 0x009896800000995d */ /* 0x004fea0003900000 */
[----:B------:R-:W2:Y:S02]  /*88c0*/  @!P1 SYNCS.PHASECHK.TRANS64 P1, [R11+URZ+0x70], R6 ;  /* 0x000070060b0095a7 */ /* 0x000ea4000802007f */
[----:B--2---:R-:W-:Y:S05]  /*88d0*/  @!P1 BRA `(.L_x_236) ;  /* 0xfffffffc00f09947 */ /* 0x004fea000383ffff */
[----:B------:R-:W-:Y:S05]  /*88e0*/  BRA `(.L_x_268) ;  /* 0xffffffe800d47947 */ /* 0x000fea000383ffff */
.L_x_245:
[----:B------:R-:W-:Y:S01]  /*88f0*/  BSSY B0, `(.L_x_269) ;  /* 0x0000006000007945 */ /* 0x000fe20003800000 */
[----:B------:R-:W-:-:S07]  /*8900*/  IMAD.MOV.U32 R15, RZ, RZ, -0x1 ;  /* 0xffffffffff0f7424 */ /* 0x000fce00078e00ff */
[----:B-----5:R-:W-:Y:S05]  /*8910*/  WARPSYNC.COLLECTIVE R15, `(.L_x_270) ;  /* 0x000000000f0c7348 */ /* 0x020fea0003c00000 */
[----:B------:R-:W-:Y:S02]  /*8920*/  ELECT P6, UR62, PT ;  /* 0x00000000003e782f */ /* 0x000fe400038c0000 */
[----:B------:R-:W-:Y:S01]  /*8930*/  MOV R14, UR62 ;  /* 0x0000003e000e7c02 */ /* 0x000fe20008000f00 */
[----:B-----5:R-:W-:Y:S10]  /*8940*/  ENDCOLLECTIVE ;  /* 0x000000000000791b */ /* 0x020ff40003800000 */
.L_x_270:
[----:B------:R-:W-:Y:S05]  /*8950*/  BSYNC B0 ;  /* 0x0000000000007941 */ /* 0x000fea0003800000 */
.L_x_269:
[----:B------:R-:W-:Y:S05]  /*8960*/  BRA `(.L_x_271) ;  /* 0xfffffff400347947 */ /* 0x000fea000383ffff */
.L_x_249:
[----:B0-----:R0:W1:Y:S02]  /*8970*/  SYNCS.PHASECHK.TRANS64.TRYWAIT P0, [R7+URZ], R2 ;  /* 0x00000002070075a7 */ /* 0x001064000800017f */
[----:B-1----:R-:W-:Y:S05]  /*8980*/  @!P0 NANOSLEEP.SYNCS 0x989680 ;  /* 0x009896800000895d */ /* 0x002fea0003900000 */
[----:B------:R-:W1:Y:S02]  /*8990*/  @!P0 SYNCS.PHASECHK.TRANS64 P0, [R7+URZ], R2 ;  /* 0x00000002070085a7 */ /* 0x000e64000800007f */
[----:B-1----:R-:W-:Y:S05]  /*89a0*/  @!P0 BRA `(.L_x_249) ;  /* 0xfffffffc00f08947 */ /* 0x002fea000383ffff */
[----:B------:R-:W-:Y:S05]  /*89b0*/  BRA `(.L_x_272) ;  /* 0xfffffff400747947 */ /* 0x000fea000383ffff */
.L_x_250:
[----:B0-----:R0:W1:Y:S02]  /*89c0*/  SYNCS.PHASECHK.TRANS64.TRYWAIT P0, [R6+URZ], R3 ;  /* 0x00000003060075a7 */ /* 0x001064000800017f */
[----:B-1----:R-:W-:Y:S05]  /*89d0*/  @!P0 NANOSLEEP.SYNCS 0x989680 ;  /* 0x009896800000895d */ /* 0x002fea0003900000 */
[----:B------:R-:W1:Y:S02]  /*89e0*/  @!P0 SYNCS.PHASECHK.TRANS64 P0, [R6+URZ], R3 ;  /* 0x00000003060085a7 */ /* 0x000e64000800007f */
[----:B-1----:R-:W-:Y:S05]  /*89f0*/  @!P0 BRA `(.L_x_250) ;  /* 0xfffffffc00f08947 */ /* 0x002fea000383ffff */
[----:B------:R-:W-:Y:S05]  /*8a00*/  BRA `(.L_x_273) ;  /* 0xfffffff400847947 */ /* 0x000fea000383ffff */
.L_x_251:
[----:B0-----:R0:W1:Y:S02]  /*8a10*/  SYNCS.PHASECHK.TRANS64.TRYWAIT P0, [R7+URZ], R4 ;  /* 0x00000004070075a7 */ /* 0x001064000800017f */
[----:B-1----:R-:W-:Y:S05]  /*8a20*/  @!P0 NANOSLEEP.SYNCS 0x989680 ;  /* 0x009896800000895d */ /* 0x002fea0003900000 */
[----:B------:R-:W1:Y:S02]  /*8a30*/  @!P0 SYNCS.PHASECHK.TRANS64 P0, [R7+URZ], R4 ;  /* 0x00000004070085a7 */ /* 0x000e64000800007f */
[----:B-1----:R-:W-:Y:S05]  /*8a40*/  @!P0 BRA `(.L_x_251) ;  /* 0xfffffffc00f08947 */ /* 0x002fea000383ffff */
[----:B------:R-:W-:Y:S05]  /*8a50*/  BRA `(.L_x_274) ;  /* 0xfffffff400947947 */ /* 0x000fea000383ffff */
.L_x_252:
[----:B0-----:R0:W1:Y:S02]  /*8a60*/  SYNCS.PHASECHK.TRANS64.TRYWAIT P0, [R6+URZ], R3 ;  /* 0x00000003060075a7 */ /* 0x001064000800017f */
[----:B-1----:R-:W-:Y:S05]  /*8a70*/  @!P0 NANOSLEEP.SYNCS 0x989680 ;  /* 0x009896800000895d */ /* 0x002fea0003900000 */
[----:B------:R-:W1:Y:S02]  /*8a80*/  @!P0 SYNCS.PHASECHK.TRANS64 P0, [R6+URZ], R3 ;  /* 0x00000003060085a7 */ /* 0x000e64000800007f */
[----:B-1----:R-:W-:Y:S05]  /*8a90*/  @!P0 BRA `(.L_x_252) ;  /* 0xfffffffc00f08947 */ /* 0x002fea000383ffff */
[----:B------:R-:W-:Y:S05]  /*8aa0*/  BRA `(.L_x_275) ;  /* 0xfffffff400a47947 */ /* 0x000fea000383ffff */
.L_x_253:
[----:B0-----:R0:W1:Y:S02]  /*8ab0*/  SYNCS.PHASECHK.TRANS64.TRYWAIT P0, [R7+URZ], R4 ;  /* 0x00000004070075a7 */ /* 0x001064000800017f */
[----:B-1----:R-:W-:Y:S05]  /*8ac0*/  @!P0 NANOSLEEP.SYNCS 0x989680 ;  /* 0x009896800000895d */ /* 0x002fea0003900000 */
[----:B------:R-:W1:Y:S02]  /*8ad0*/  @!P0 SYNCS.PHASECHK.TRANS64 P0, [R7+URZ], R4 ;  /* 0x00000004070085a7 */ /* 0x000e64000800007f */
[----:B-1----:R-:W-:Y:S05]  /*8ae0*/  @!P0 BRA `(.L_x_253) ;  /* 0xfffffffc00f08947 */ /* 0x002fea000383ffff */
[----:B------:R-:W-:Y:S05]  /*8af0*/  BRA `(.L_x_276) ;  /* 0xfffffff400b47947 */ /* 0x000fea000383ffff */
.L_x_254:
[----:B0-----:R0:W1:Y:S02]  /*8b00*/  SYNCS.PHASECHK.TRANS64.TRYWAIT P0, [R6+URZ], R3 ;  /* 0x00000003060075a7 */ /* 0x001064000800017f */
[----:B-1----:R-:W-:Y:S05]  /*8b10*/  @!P0 NANOSLEEP.SYNCS 0x989680 ;  /* 0x009896800000895d */ /* 0x002fea0003900000 */
[----:B------:R-:W1:Y:S02]  /*8b20*/  @!P0 SYNCS.PHASECHK.TRANS64 P0, [R6+URZ], R3 ;  /* 0x00000003060085a7 */ /* 0x000e64000800007f */
[----:B-1----:R-:W-:Y:S05]  /*8b30*/  @!P0 BRA `(.L_x_254) ;  /* 0xfffffffc00f08947 */ /* 0x002fea000383ffff */
[----:B------:R-:W-:Y:S05]  /*8b40*/  BRA `(.L_x_277) ;  /* 0xfffffff400c47947 */ /* 0x000fea000383ffff */
.L_x_255:
[----:B0-----:R0:W1:Y:S02]  /*8b50*/  SYNCS.PHASECHK.TRANS64.TRYWAIT P0, [R7+URZ], R4 ;  /* 0x00000004070075a7 */ /* 0x001064000800017f */
[----:B-1----:R-:W-:Y:S05]  /*8b60*/  @!P0 NANOSLEEP.SYNCS 0x989680 ;  /* 0x009896800000895d */ /* 0x002fea0003900000 */
[----:B------:R-:W1:Y:S02]  /*8b70*/  @!P0 SYNCS.PHASECHK.TRANS64 P0, [R7+URZ], R4 ;  /* 0x00000004070085a7 */ /* 0x000e64000800007f */
[----:B-1----:R-:W-:Y:S05]  /*8b80*/  @!P0 BRA `(.L_x_255) ;  /* 0xfffffffc00f08947 */ /* 0x002fea000383ffff */
[----:B------:R-:W-:Y:S05]  /*8b90*/  BRA `(.L_x_278) ;  /* 0xfffffff400d47947 */ /* 0x000fea000383ffff */
.L_x_256:
[----:B0-----:R0:W1:Y:S02]  /*8ba0*/  SYNCS.PHASECHK.TRANS64.TRYWAIT P0, [R6+URZ], R3 ;  /* 0x00000003060075a7 */ /* 0x001064000800017f */
[----:B-1----:R-:W-:Y:S05]  /*8bb0*/  @!P0 NANOSLEEP.SYNCS 0x989680 ;  /* 0x009896800000895d */ /* 0x002fea0003900000 */
[----:B------:R-:W1:Y:S02]  /*8bc0*/  @!P0 SYNCS.PHASECHK.TRANS64 P0, [R6+URZ], R3 ;  /* 0x00000003060085a7 */ /* 0x000e64000800007f */
[----:B-1----:R-:W-:Y:S05]  /*8bd0*/  @!P0 BRA `(.L_x_256) ;  /* 0xfffffffc00f08947 */ /* 0x002fea000383ffff */
[----:B------:R-:W-:Y:S05]  /*8be0*/  BRA `(.L_x_279) ;  /* 0xfffffff400e47947 */ /* 0x000fea000383ffff */
.L_x_257:
[----:B0-----:R0:W1:Y:S02]  /*8bf0*/  SYNCS.PHASECHK.TRANS64.TRYWAIT P0, [R7+URZ], R4 ;  /* 0x00000004070075a7 */ /* 0x001064000800017f */
[----:B-1----:R-:W-:Y:S05]  /*8c00*/  @!P0 NANOSLEEP.SYNCS 0x989680 ;  /* 0x009896800000895d */ /* 0x002fea0003900000 */
[----:B------:R-:W1:Y:S02]  /*8c10*/  @!P0 SYNCS.PHASECHK.TRANS64 P0, [R7+URZ], R4 ;  /* 0x00000004070085a7 */ /* 0x000e64000800007f */
[----:B-1----:R-:W-:Y:S05]  /*8c20*/  @!P0 BRA `(.L_x_257) ;  /* 0xfffffffc00f08947 */ /* 0x002fea000383ffff */
[----:B------:R-:W-:Y:S05]  /*8c30*/  BRA `(.L_x_280) ;  /* 0xfffffff400f47947 */ /* 0x000fea000383ffff */
.L_x_258:
[----:B0-----:R0:W1:Y:S02]  /*8c40*/  SYNCS.PHASECHK.TRANS64.TRYWAIT P0, [R6+URZ], R3 ;  /* 0x00000003060075a7 */ /* 0x001064000800017f */
[----:B-1----:R-:W-:Y:S05]  /*8c50*/  @!P0 NANOSLEEP.SYNCS 0x989680 ;  /* 0x009896800000895d */ /* 0x002fea0003900000 */
[----:B------:R-:W1:Y:S02]  /*8c60*/  @!P0 SYNCS.PHASECHK.TRANS64 P0, [R6+URZ], R3 ;  /* 0x00000003060085a7 */ /* 0x000e64000800007f */
[----:B-1----:R-:W-:Y:S05]  /*8c70*/  @!P0 BRA `(.L_x_258) ;  /* 0xfffffffc00f08947 */ /* 0x002fea000383ffff */
[----:B------:R-:W-:Y:S05]  /*8c80*/  BRA `(.L_x_281) ;  /* 0xfffffff800047947 */ /* 0x000fea000383ffff */
.L_x_259:
[----:B0-----:R0:W1:Y:S02]  /*8c90*/  SYNCS.PHASECHK.TRANS64.TRYWAIT P0, [R7+URZ], R4 ;  /* 0x00000004070075a7 */ /* 0x001064000800017f */
[----:B-1----:R-:W-:Y:S05]  /*8ca0*/  @!P0 NANOSLEEP.SYNCS 0x989680 ;  /* 0x009896800000895d */ /* 0x002fea0003900000 */
[----:B------:R-:W1:Y:S02]  /*8cb0*/  @!P0 SYNCS.PHASECHK.TRANS64 P0, [R7+URZ], R4 ;  /* 0x00000004070085a7 */ /* 0x000e64000800007f */
[----:B-1----:R-:W-:Y:S05]  /*8cc0*/  @!P0 BRA `(.L_x_259) ;  /* 0xfffffffc00f08947 */ /* 0x002fea000383ffff */
[----:B------:R-:W-:Y:S05]  /*8cd0*/  BRA `(.L_x_282) ;  /* 0xfffffff800147947 */ /* 0x000fea000383ffff */
.L_x_260:
[----:B0-----:R0:W1:Y:S02]  /*8ce0*/  SYNCS.PHASECHK.TRANS64.TRYWAIT P0, [R6+URZ], R3 ;  /* 0x00000003060075a7 */ /* 0x001064000800017f */
[----:B-1----:R-:W-:Y:S05]  /*8cf0*/  @!P0 NANOSLEEP.SYNCS 0x989680 ;  /* 0x009896800000895d */ /* 0x002fea0003900000 */
[----:B------:R-:W1:Y:S02]  /*8d00*/  @!P0 SYNCS.PHASECHK.TRANS64 P0, [R6+URZ], R3 ;  /* 0x00000003060085a7 */ /* 0x000e64000800007f */
[----:B-1----:R-:W-:Y:S05]  /*8d10*/  @!P0 BRA `(.L_x_260) ;  /* 0xfffffffc00f08947 */ /* 0x002fea000383ffff */
[----:B------:R-:W-:Y:S05]  /*8d20*/  BRA `(.L_x_283) ;  /* 0xfffffff800247947 */ /* 0x000fea000383ffff */
.L_x_261:
[----:B-1----:R1:W2:Y:S02]  /*8d30*/  SYNCS.PHASECHK.TRANS64.TRYWAIT P0, [R7+URZ], R4 ;  /* 0x00000004070075a7 */ /* 0x0022a4000800017f */
[----:B--2---:R-:W-:Y:S05]  /*8d40*/  @!P0 NANOSLEEP.SYNCS 0x989680 ;  /* 0x009896800000895d */ /* 0x004fea0003900000 */
[----:B------:R-:W2:Y:S02]  /*8d50*/  @!P0 SYNCS.PHASECHK.TRANS64 P0, [R7+URZ], R4 ;  /* 0x00000004070085a7 */ /* 0x000ea4000800007f */
[----:B--2---:R-:W-:Y:S05]  /*8d60*/  @!P0 BRA `(.L_x_261) ;  /* 0xfffffffc00f08947 */ /* 0x004fea000383ffff */
[----:B------:R-:W-:Y:S05]  /*8d70*/  BRA `(.L_x_284) ;  /* 0xfffffff8002c7947 */ /* 0x000fea000383ffff */
.L_x_285:
[----:B------:R-:W-:-:S00]  /*8d80*/  BRA `(.L_x_285) ;  /* 0xfffffffc00fc7947 */ /* 0x000fc0000383ffff */
[----:B------:R-:W-:-:S00]  /*8d90*/  NOP ;  /* 0x0000000000007918 */ /* 0x000fc00000000000 */
        /* <DEDUP_REMOVED lines=14> */
.L_x_286:


//--------------------- .nv.global.init           --------------------------
	.section	.nv.global.init,"aw",@progbits
.nv.global.init:
	.type		$str$22,@object
	.size		$str$22,($str$23 - $str$22)
$str$22:
        /*0000*/ 	.byte	0x6b, 0x5f, 0x74, 0x69, 0x6c, 0x65, 0x5f, 0x63, 0x6f, 0x75, 0x6e, 0x74, 0x20, 0x3e, 0x3d, 0x20
        /*0010*/ 	.byte	0x31, 0x00
	.type		$str$23,@object
	.size		$str$23,(__unnamed_1 - $str$23)
$str$23:
        /*0012*/ 	.byte	0x2f, 0x74, 0x6d, 0x70, 0x2f, 0x63, 0x75, 0x74, 0x6c, 0x61, 0x73, 0x73, 0x5f, 0x73, 0x77, 0x65
        /*0022*/ 	.byte	0x65, 0x70, 0x5f, 0x73, 0x72, 0x63, 0x2f, 0x69, 0x6e, 0x63, 0x6c, 0x75, 0x64, 0x65, 0x2f, 0x63
        /*0032*/ 	.byte	0x75, 0x74, 0x6c, 0x61, 0x73, 0x73, 0x2f, 0x67, 0x65, 0x6d, 0x6d, 0x2f, 0x63, 0x6f, 0x6c, 0x6c
        /*0042*/ 	.byte	0x65, 0x63, 0x74, 0x69, 0x76, 0x65, 0x2f, 0x73, 0x6d, 0x39, 0x30, 0x5f, 0x6d, 0x6d, 0x61, 0x5f
        /*0052*/ 	.byte	0x74, 0x6d, 0x61, 0x5f, 0x67, 0x6d, 0x6d, 0x61, 0x5f, 0x73, 0x73, 0x5f, 0x77, 0x61, 0x72, 0x70
        /*0062*/ 	.byte	0x73, 0x70, 0x65, 0x63, 0x69, 0x61, 0x6c, 0x69, 0x7a, 0x65, 0x64, 0x2e, 0x68, 0x70, 0x70, 0x00
	.type		__unnamed_1,@object
	.size		__unnamed_1,(.L_0 - __unnamed_1)
__unnamed_1:
        /*0072*/ 	.byte	0x76, 0x6f, 0x69, 0x64, 0x20, 0x63, 0x75, 0x74, 0x6c, 0x61, 0x73, 0x73, 0x3a, 0x3a, 0x67, 0x65
        /* <DEDUP_REMOVED lines=171> */
        /*0b32*/ 	.byte	0x3a, 0x3a, 0x69, 0x64, 0x65, 0x6e, 0x74, 0x69, 0x74, 0x79, 0x5d, 0x00
.L_0:


//--------------------- .nv.shared._ZN7cutlass13device_kernelINS_4gemm6kernel13GemmUniversalIN4cute5tupleIJiiiiEEENS1_10collective13CollectiveMmaINS1_34MainloopSm90TmaGmmaWarpSpecializedILi14ENS5_IJNS4_1CILi1EEESB_SB_EEENS1_32KernelTmaWarpSpecializedPingpongEEENS5_IJNSA_ILi64EEENSA_ILi192EEESF_EEEaNS5_IJlSB_lEEEaSI_NS4_8TiledMMAINS4_8MMA_AtomIJNS4_4SM904GMMA27MMA_64x192x32_S32S8S8_SS_TNEEEENS4_6LayoutISC_NS5_IJNSA_ILi0EEESQ_SQ_EEEEENS5_IJNS4_10UnderscoreEST_ST_EEEEENS4_13SM90_TMA_LOADENS4_14ComposedLayoutINS4_7SwizzleILi2ELi4ELi3EEENS4_18smem_ptr_flag_bitsILi8EEENSP_INS5_IJNSA_ILi8EEESF_EEENS5_IJSF_SB_EEEEEEEvNS4_8identityESW_S16_vS17_EENS_8epilogue10collective6detail29Sm90TmaWarpSpecializedAdapterINS1A_15DefaultEpilogueIaSI_SI_NS19_6thread17LinearCombinationIaLi1EiiLNS1E_9ScaleType4KindE0ELNS_15FloatRoundStyleE2EaEENS1_15EpilogueDefaultEEEEEvvEEEEvNT_6ParamsE --------------------------
	.section	.nv.shared._ZN7cutlass13device_kernelINS_4gemm6kernel13GemmUniversalIN4cute5tupleIJiiiiEEENS1_10collective13CollectiveMmaINS1_34MainloopSm90TmaGmmaWarpSpecializedILi14ENS5_IJNS4_1CILi1EEESB_SB_EEENS1_32KernelTmaWarpSpecializedPingpongEEENS5_IJNSA_ILi64EEENSA_ILi192EEESF_EEEaNS5_IJlSB_lEEEaSI_NS4_8TiledMMAINS4_8MMA_AtomIJNS4_4SM904GMMA27MMA_64x192x32_S32S8S8_SS_TNEEEENS4_6LayoutISC_NS5_IJNSA_ILi0EEESQ_SQ_EEEEENS5_IJNS4_10UnderscoreEST_ST_EEEEENS4_13SM90_TMA_LOADENS4_14ComposedLayoutINS4_7SwizzleILi2ELi4ELi3EEENS4_18smem_ptr_flag_bitsILi8EEENSP_INS5_IJNSA_ILi8EEESF_EEENS5_IJSF_SB_EEEEEEEvNS4_8identityESW_S16_vS17_EENS_8epilogue10collective6detail29Sm90TmaWarpSpecializedAdapterINS1A_15DefaultEpilogueIaSI_SI_NS19_6thread17LinearCombinationIaLi1EiiLNS1E_9ScaleType4KindE0ELNS_15FloatRoundStyleE2EaEENS1_15EpilogueDefaultEEEEEvvEEEEvNT_6ParamsE,"aw",@nobits
	.sectionflags	@""
	.align	16
	.zero		1024


//--------------------- .nv.shared.reserved.0     --------------------------
	.section	.nv.shared.reserved.0,"aw",@nobits
	.weak		__nv_reservedSMEM_offset_0_alias
	.size		__nv_reservedSMEM_offset_0_alias, 0, 0
	.other		__nv_reservedSMEM_offset_0_alias,@"STO_CUDA_RESERVED_SHARED STV_DEFAULT"
__nv_reservedSMEM_offset_0_alias:
	.zero		0


//--------------------- .nv.global                --------------------------
	.section	.nv.global,"aw",@nobits
.nv.global:
	.type		_ZN40_INTERNAL_e176e96b_4_k_cu_dc8478d2_172954cute1_E,@object
	.size		_ZN40_INTERNAL_e176e96b_4_k_cu_dc8478d2_172954cute1_E,(_ZN40_INTERNAL_e176e96b_4_k_cu_dc8478d2_172954cuda3std3__45__cpo6cbeginE - _ZN40_INTERNAL_e176e96b_4_k_cu_dc8478d2_172954cute1_E)
_ZN40_INTERNAL_e176e96b_4_k_cu_dc8478d2_172954cute1_E:
	.zero		1
	.type		_ZN40_INTERNAL_e176e96b_4_k_cu_dc8478d2_172954cuda3std3__45__cpo6cbeginE,@object
	.size		_ZN40_INTERNAL_e176e96b_4_k_cu_dc8478d2_172954cuda3std3__45__cpo6cbeginE,(_ZN40_INTERNAL_e176e96b_4_k_cu_dc8478d2_172954cuda3std3__48in_placeE - _ZN40_INTERNAL_e176e96b_4_k_cu_dc8478d2_172954cuda3std3__45__cpo6cbeginE)
_ZN40_INTERNAL_e176e96b_4_k_cu_dc8478d2_172954cuda3std3__45__cpo6cbeginE:
	.zero		1
	.type		_ZN40_INTERNAL_e176e96b_4_k_cu_dc8478d2_172954cuda3std3__48in_placeE,@object
	.size		_ZN40_INTERNAL_e176e96b_4_k_cu_dc8478d2_172954cuda3std3__48in_placeE,(_ZN40_INTERNAL_e176e96b_4_k_cu_dc8478d2_172954cuda3std6ranges3__45__cpo9iter_moveE - _ZN40_INTERNAL_e176e96b_4_k_cu_dc8478d2_172954cuda3std3__48in_placeE)
_ZN40_INTERNAL_e176e96b_4_k_cu_dc8478d2_172954cuda3std3__48in_placeE:
	.zero		1
	.type		_ZN40_INTERNAL_e176e96b_4_k_cu_dc8478d2_172954cuda3std6ranges3__45__cpo9iter_moveE,@object
	.size		_ZN40_INTERNAL_e176e96b_4_k_cu_dc8478d2_172954cuda3std6ranges3__45__cpo9iter_moveE,(_ZN40_INTERNAL_e176e96b_4_k_cu_dc8478d2_172954cuda3std3__45__cpo5beginE - _ZN40_INTERNAL_e176e96b_4_k_cu_dc8478d2_172954cuda3std6ranges3__45__cpo9iter_moveE)
_ZN40_INTERNAL_e176e96b_4_k_cu_dc8478d2_172954cuda3std6ranges3__45__cpo9iter_moveE:
	.zero		1
	.type		_ZN40_INTERNAL_e176e96b_4_k_cu_dc8478d2_172954cuda3std3__45__cpo5beginE,@object
	.size		_ZN40_INTERNAL_e176e96b_4_k_cu_dc8478d2_172954cuda3std3__45__cpo5beginE,(_ZN40_INTERNAL_e176e96b_4_k_cu_dc8478d2_172954cuda3std3__442_GLOBAL__N__e176e96b_4_k_cu_dc8478d2_172956ignoreE - _ZN40_INTERNAL_e176e96b_4_k_cu_dc8478d2_172954cuda3std3__45__cpo5beginE)
_ZN40_INTERNAL_e176e96b_4_k_cu_dc8478d2_172954cuda3std3__45__cpo5beginE:
	.zero		1
	.type		_ZN40_INTERNAL_e176e96b_4_k_cu_dc8478d2_172954cuda3std3__442_GLOBAL__N__e176e96b_4_k_cu_dc8478d2_172956ignoreE,@object
	.size		_ZN40_INTERNAL_e176e96b_4_k_cu_dc8478d2_172954cuda3std3__442_GLOBAL__N__e176e96b_4_k_cu_dc8478d2_172956ignoreE,(_ZN40_INTERNAL_e176e96b_4_k_cu_dc8478d2_172954cute7productE - _ZN40_INTERNAL_e176e96b_4_k_cu_dc8478d2_172954cuda3std3__442_GLOBAL__N__e176e96b_4_k_cu_dc8478d2_172956ignoreE)
_ZN40_INTERNAL_e176e96b_4_k_cu_dc8478d2_172954cuda3std3__442_GLOBAL__N__e176e96b_4_k_cu_dc8478d2_172956ignoreE:
	.zero		1
	.type		_ZN40_INTERNAL_e176e96b_4_k_cu_dc8478d2_172954cute7productE,@object
	.size		_ZN40_INTERNAL_e176e96b_4_k_cu_dc8478d2_172954cute7productE,(_ZN40_INTERNAL_e176e96b_4_k_cu_dc8478d2_172954cuda3std3__45__cpo3endE - _ZN40_INTERNAL_e176e96b_4_k_cu_dc8478d2_172954cute7productE)
_ZN40_INTERNAL_e176e96b_4_k_cu_dc8478d2_172954cute7productE:
	.zero		1
	.type		_ZN40_INTERNAL_e176e96b_4_k_cu_dc8478d2_172954cuda3std3__45__cpo3endE,@object
	.size		_ZN40_INTERNAL_e176e96b_4_k_cu_dc8478d2_172954cuda3std3__45__cpo3endE,(_ZN40_INTERNAL_e176e96b_4_k_cu_dc8478d2_172954cuda3std3__419piecewise_constructE - _ZN40_INTERNAL_e176e96b_4_k_cu_dc8478d2_172954cuda3std3__45__cpo3endE)
_ZN40_INTERNAL_e176e96b_4_k_cu_dc8478d2_172954cuda3std3__45__cpo3endE:
	.zero		1
	.type		_ZN40_INTERNAL_e176e96b_4_k_cu_dc8478d2_172954cuda3std3__419piecewise_constructE,@object
	.size		_ZN40_INTERNAL_e176e96b_4_k_cu_dc8478d2_172954cuda3std3__419piecewise_constructE,(_ZN40_INTERNAL_e176e96b_4_k_cu_dc8478d2_172954cuda3std3__45__cpo4cendE - _ZN40_INTERNAL_e176e96b_4_k_cu_dc8478d2_172954cuda3std3__419piecewise_constructE)
_ZN40_INTERNAL_e176e96b_4_k_cu_dc8478d2_172954cuda3std3__419piecewise_constructE:
	.zero		1
	.type		_ZN40_INTERNAL_e176e96b_4_k_cu_dc8478d2_172954cuda3std3__45__cpo4cendE,@object
	.size		_ZN40_INTERNAL_e176e96b_4_k_cu_dc8478d2_172954cuda3std3__45__cpo4cendE,(_ZN40_INTERNAL_e176e96b_4_k_cu_dc8478d2_172954cuda3std6ranges3__45__cpo4swapE - _ZN40_INTERNAL_e176e96b_4_k_cu_dc8478d2_172954cuda3std3__45__cpo4cendE)
_ZN40_INTERNAL_e176e96b_4_k_cu_dc8478d2_172954cuda3std3__45__cpo4cendE:
	.zero		1
	.type		_ZN40_INTERNAL_e176e96b_4_k_cu_dc8478d2_172954cuda3std6ranges3__45__cpo4swapE,@object
	.size		_ZN40_INTERNAL_e176e96b_4_k_cu_dc8478d2_172954cuda3std6ranges3__45__cpo4swapE,(.L_8 - _ZN40_INTERNAL_e176e96b_4_k_cu_dc8478d2_172954cuda3std6ranges3__45__cpo4swapE)
_ZN40_INTERNAL_e176e96b_4_k_cu_dc8478d2_172954cuda3std6ranges3__45__cpo4swapE:
	.zero		1
.L_8:


//--------------------- .nv.constant0._ZN7cutlass13device_kernelINS_4gemm6kernel13GemmUniversalIN4cute5tupleIJiiiiEEENS1_10collective13CollectiveMmaINS1_34MainloopSm90TmaGmmaWarpSpecializedILi14ENS5_IJNS4_1CILi1EEESB_SB_EEENS1_32KernelTmaWarpSpecializedPingpongEEENS5_IJNSA_ILi64EEENSA_ILi192EEESF_EEEaNS5_IJlSB_lEEEaSI_NS4_8TiledMMAINS4_8MMA_AtomIJNS4_4SM904GMMA27MMA_64x192x32_S32S8S8_SS_TNEEEENS4_6LayoutISC_NS5_IJNSA_ILi0EEESQ_SQ_EEEEENS5_IJNS4_10UnderscoreEST_ST_EEEEENS4_13SM90_TMA_LOADENS4_14ComposedLayoutINS4_7SwizzleILi2ELi4ELi3EEENS4_18smem_ptr_flag_bitsILi8EEENSP_INS5_IJNSA_ILi8EEESF_EEENS5_IJSF_SB_EEEEEEEvNS4_8identityESW_S16_vS17_EENS_8epilogue10collective6detail29Sm90TmaWarpSpecializedAdapterINS1A_15DefaultEpilogueIaSI_SI_NS19_6thread17LinearCombinationIaLi1EiiLNS1E_9ScaleType4KindE0ELNS_15FloatRoundStyleE2EaEENS1_15EpilogueDefaultEEEEEvvEEEEvNT_6ParamsE --------------------------
	.section	.nv.constant0._ZN7cutlass13device_kernelINS_4gemm6kernel13GemmUniversalIN4cute5tupleIJiiiiEEENS1_10collective13CollectiveMmaINS1_34MainloopSm90TmaGmmaWarpSpecializedILi14ENS5_IJNS4_1CILi1EEESB_SB_EEENS1_32KernelTmaWarpSpecializedPingpongEEENS5_IJNSA_ILi64EEENSA_ILi192EEESF_EEEaNS5_IJlSB_lEEEaSI_NS4_8TiledMMAINS4_8MMA_AtomIJNS4_4SM904GMMA27MMA_64x192x32_S32S8S8_SS_TNEEEENS4_6LayoutISC_NS5_IJNSA_ILi0EEESQ_SQ_EEEEENS5_IJNS4_10UnderscoreEST_ST_EEEEENS4_13SM90_TMA_LOADENS4_14ComposedLayoutINS4_7SwizzleILi2ELi4ELi3EEENS4_18smem_ptr_flag_bitsILi8EEENSP_INS5_IJNSA_ILi8EEESF_EEENS5_IJSF_SB_EEEEEEEvNS4_8identityESW_S16_vS17_EENS_8epilogue10collective6detail29Sm90TmaWarpSpecializedAdapterINS1A_15DefaultEpilogueIaSI_SI_NS19_6thread17LinearCombinationIaLi1EiiLNS1E_9ScaleType4KindE0ELNS_15FloatRoundStyleE2EaEENS1_15EpilogueDefaultEEEEEvvEEEEvNT_6ParamsE,"a",@progbits
	.sectionflags	@""
	.align	4
.nv.constant0._ZN7cutlass13device_kernelINS_4gemm6kernel13GemmUniversalIN4cute5tupleIJiiiiEEENS1_10collective13CollectiveMmaINS1_34MainloopSm90TmaGmmaWarpSpecializedILi14ENS5_IJNS4_1CILi1EEESB_SB_EEENS1_32KernelTmaWarpSpecializedPingpongEEENS5_IJNSA_ILi64EEENSA_ILi192EEESF_EEEaNS5_IJlSB_lEEEaSI_NS4_8TiledMMAINS4_8MMA_AtomIJNS4_4SM904GMMA27MMA_64x192x32_S32S8S8_SS_TNEEEENS4_6LayoutISC_NS5_IJNSA_ILi0EEESQ_SQ_EEEEENS5_IJNS4_10UnderscoreEST_ST_EEEEENS4_13SM90_TMA_LOADENS4_14ComposedLayoutINS4_7SwizzleILi2ELi4ELi3EEENS4_18smem_ptr_flag_bitsILi8EEENSP_INS5_IJNSA_ILi8EEESF_EEENS5_IJSF_SB_EEEEEEEvNS4_8identityESW_S16_vS17_EENS_8epilogue10collective6detail29Sm90TmaWarpSpecializedAdapterINS1A_15DefaultEpilogueIaSI_SI_NS19_6thread17LinearCombinationIaLi1EiiLNS1E_9ScaleType4KindE0ELNS_15FloatRoundStyleE2EaEENS1_15EpilogueDefaultEEEEEvvEEEEvNT_6ParamsE:
	.zero		1664


//--------------------- SYMBOLS --------------------------

	.type		.nv.reservedSmem.offset0,@object
	.size		.nv.reservedSmem.offset0,0x4
	.type		__assertfail,@function
